// auto-generated by cutlass_sweep.gemm — config: {"arch": "sm_90", "cluster_m": 1, "cluster_n": 1, "dtype": "e5m2", "stages": 4, "tile_k": 32, "tile_m": 256, "tile_n": 128}
#include "cutlass/cutlass.h"
#include "cutlass/gemm/collective/collective_builder.hpp"
#include "cutlass/gemm/device/gemm_universal_adapter.h"
#include "cutlass/gemm/kernel/gemm_universal.hpp"
#include "cutlass/epilogue/collective/collective_builder.hpp"

using ElemA = cutlass::float_e5m2_t;
using ElemB = cutlass::float_e5m2_t;
using ElemCD = cutlass::float_e5m2_t;
using Acc  = float;
using TileShape    = cute::Shape<cute::_256, cute::_128, cute::_32>;
using ClusterShape = cute::Shape<cute::_1, cute::_1, cute::_1>;

using CollectiveEpilogue = typename cutlass::epilogue::collective::CollectiveBuilder<
    cutlass::arch::Sm90, cutlass::arch::OpClassTensorOp,
    TileShape, ClusterShape,
    cutlass::epilogue::collective::EpilogueTileAuto,
    Acc, Acc,
    ElemCD, cutlass::layout::RowMajor, 128 / cutlass::sizeof_bits<ElemCD>::value,
    ElemCD, cutlass::layout::RowMajor, 128 / cutlass::sizeof_bits<ElemCD>::value,
    cutlass::epilogue::collective::EpilogueScheduleAuto
  >::CollectiveOp;

using CollectiveMainloop = typename cutlass::gemm::collective::CollectiveBuilder<
    cutlass::arch::Sm90, cutlass::arch::OpClassTensorOp,
    ElemA, cutlass::layout::RowMajor, 128 / cutlass::sizeof_bits<ElemA>::value,
    ElemB, cutlass::layout::ColumnMajor, 128 / cutlass::sizeof_bits<ElemB>::value,
    Acc,
    TileShape, ClusterShape,
    cutlass::gemm::collective::StageCount<4>,
    cutlass::gemm::collective::KernelScheduleAuto
  >::CollectiveOp;

using GemmKernel = cutlass::gemm::kernel::GemmUniversal<
    cute::Shape<int,int,int,int>,
    CollectiveMainloop,
    CollectiveEpilogue
>;
using Gemm = cutlass::gemm::device::GemmUniversalAdapter<GemmKernel>;

// Force the device kernel symbol into the cubin without needing a host main.
auto* _anchor = &cutlass::device_kernel<GemmKernel>;


// ===== COMPILED SASS (sm_90a) =====

	.target	sm_90a

	.elftype	@"ET_EXEC"


//--------------------- .note.nv.tkinfo           --------------------------
	.section	.note.nv.tkinfo,"",@"SHT_NOTE"
	.sectionflags	@"SHF_NOTE_NV_TKINFO"
	.tkinfo
        /*0018*/ 	.word	0x00000002
        /*0030*/ 	.string	""
        /*0030*/ 	.string	"ptxas"
        /*0030*/ 	.string	"Cuda compilation tools, release 13.0, V13.0.88"
        /*0030*/ 	.string	"Build cuda_13.0.r13.0/compiler.36424714_0"
        /*0030*/ 	.string	"-arch sm_90a -m 64 "



//--------------------- .note.nv.cuinfo           --------------------------
	.section	.note.nv.cuinfo,"",@"SHT_NOTE"
	.sectionflags	@"SHF_NOTE_NV_CUINFO"
        /*0018*/ 	.short	0x0002
        /*001a*/ 	.short	0x005a
        /*001c*/ 	.short	0x0082
	.zero		2


//--------------------- .nv.info                  --------------------------
	.section	.nv.info,"",@"SHT_CUDA_INFO"
	.align	4


	//----- nvinfo : EIATTR_REGCOUNT
	.align		4
        /*0000*/ 	.byte	0x04, 0x2f
        /*0002*/ 	.short	(.L_12 - .L_11)
	.align		4
.L_11:
        /*0004*/ 	.word	index@(_ZN7cutlass13device_kernelINS_4gemm6kernel13GemmUniversalIN4cute5tupleIJiiiiEEENS1_10collective13CollectiveMmaINS1_37MainloopSm90TmaGmmaWarpSpecializedFP8ILi4ENS5_IJNS4_1CILi1EEESB_SB_EEENS1_35KernelTmaWarpSpecializedCooperativeEEENS5_IJNSA_ILi256EEENSA_ILi128EEENSA_ILi32EEEEEENS_12float_e5m2_tENS5_IJlSB_lEEESJ_SK_NS4_8TiledMMAINS4_8MMA_AtomIJNS4_4SM904GMMA31MMA_64x128x32_F32E5M2E5M2_SS_TNILNSO_7ScaleInE1ELSQ_1EEEEEENS4_6LayoutINS5_IJNSA_ILi2EEESB_SB_EEENS5_IJSB_NSA_ILi0EEESW_EEEEENS5_IJNS4_10UnderscoreESZ_SZ_EEEEENS4_13SM90_TMA_LOADENS4_14ComposedLayoutINS4_7SwizzleILi1ELi4ELi3EEENS4_18smem_ptr_flag_bitsILi8EEENST_INS5_IJNSA_ILi8EEESH_EEENS5_IJSH_SB_EEEEEEEvNS4_8identityES12_S1C_vS1D_EENS_8epilogue10collective6detail29Sm90TmaWarpSpecializedAdapterINS1G_15DefaultEpilogueISJ_SK_SK_NS1F_6thread17LinearCombinationISJ_Li1EffLNS1K_9ScaleType4KindE0ELNS_15FloatRoundStyleE2ESJ_EENS1_15EpilogueDefaultEEEEEvvEEEEvNT_6ParamsE)
        /*0008*/ 	.word	0x000000a8


	//----- nvinfo : EIATTR_FRAME_SIZE
	.align		4
.L_12:
        /*000c*/ 	.byte	0x04, 0x11
        /*000e*/ 	.short	(.L_14 - .L_13)
	.align		4
.L_13:
        /*0010*/ 	.word	index@(_ZN7cutlass13device_kernelINS_4gemm6kernel13GemmUniversalIN4cute5tupleIJiiiiEEENS1_10collective13CollectiveMmaINS1_37MainloopSm90TmaGmmaWarpSpecializedFP8ILi4ENS5_IJNS4_1CILi1EEESB_SB_EEENS1_35KernelTmaWarpSpecializedCooperativeEEENS5_IJNSA_ILi256EEENSA_ILi128EEENSA_ILi32EEEEEENS_12float_e5m2_tENS5_IJlSB_lEEESJ_SK_NS4_8TiledMMAINS4_8MMA_AtomIJNS4_4SM904GMMA31MMA_64x128x32_F32E5M2E5M2_SS_TNILNSO_7ScaleInE1ELSQ_1EEEEEENS4_6LayoutINS5_IJNSA_ILi2EEESB_SB_EEENS5_IJSB_NSA_ILi0EEESW_EEEEENS5_IJNS4_10UnderscoreESZ_SZ_EEEEENS4_13SM90_TMA_LOADENS4_14ComposedLayoutINS4_7SwizzleILi1ELi4ELi3EEENS4_18smem_ptr_flag_bitsILi8EEENST_INS5_IJNSA_ILi8EEESH_EEENS5_IJSH_SB_EEEEEEEvNS4_8identityES12_S1C_vS1D_EENS_8epilogue10collective6detail29Sm90TmaWarpSpecializedAdapterINS1G_15DefaultEpilogueISJ_SK_SK_NS1F_6thread17LinearCombinationISJ_Li1EffLNS1K_9ScaleType4KindE0ELNS_15FloatRoundStyleE2ESJ_EENS1_15EpilogueDefaultEEEEEvvEEEEvNT_6ParamsE)
        /*0014*/ 	.word	0x00000100


	//----- nvinfo : EIATTR_MIN_STACK_SIZE
	.align		4
.L_14:
        /*0018*/ 	.byte	0x04, 0x12
        /*001a*/ 	.short	(.L_16 - .L_15)
	.align		4
.L_15:
        /*001c*/ 	.word	index@(_ZN7cutlass13device_kernelINS_4gemm6kernel13GemmUniversalIN4cute5tupleIJiiiiEEENS1_10collective13CollectiveMmaINS1_37MainloopSm90TmaGmmaWarpSpecializedFP8ILi4ENS5_IJNS4_1CILi1EEESB_SB_EEENS1_35KernelTmaWarpSpecializedCooperativeEEENS5_IJNSA_ILi256EEENSA_ILi128EEENSA_ILi32EEEEEENS_12float_e5m2_tENS5_IJlSB_lEEESJ_SK_NS4_8TiledMMAINS4_8MMA_AtomIJNS4_4SM904GMMA31MMA_64x128x32_F32E5M2E5M2_SS_TNILNSO_7ScaleInE1ELSQ_1EEEEEENS4_6LayoutINS5_IJNSA_ILi2EEESB_SB_EEENS5_IJSB_NSA_ILi0EEESW_EEEEENS5_IJNS4_10UnderscoreESZ_SZ_EEEEENS4_13SM90_TMA_LOADENS4_14ComposedLayoutINS4_7SwizzleILi1ELi4ELi3EEENS4_18smem_ptr_flag_bitsILi8EEENST_INS5_IJNSA_ILi8EEESH_EEENS5_IJSH_SB_EEEEEEEvNS4_8identityES12_S1C_vS1D_EENS_8epilogue10collective6detail29Sm90TmaWarpSpecializedAdapterINS1G_15DefaultEpilogueISJ_SK_SK_NS1F_6thread17LinearCombinationISJ_Li1EffLNS1K_9ScaleType4KindE0ELNS_15FloatRoundStyleE2ESJ_EENS1_15EpilogueDefaultEEEEEvvEEEEvNT_6ParamsE)
        /*0020*/ 	.word	0x00000100
.L_16:


//--------------------- .nv.compat                --------------------------
	.section	.nv.compat,"",@"SHT_CUDA_COMPAT_INFO"
	.align	4
        /*0000*/ 	.byte	0x02, 0x09, 0x01, 0x00, 0x02, 0x02, 0x04, 0x00, 0x02, 0x05, 0x05, 0x00, 0x03, 0x07, 0x01, 0x01
        /*0010*/ 	.byte	0x02, 0x03, 0x01, 0x00, 0x02, 0x06, 0x01, 0x00, 0x04, 0x0b, 0x08, 0x00, 0x00, 0x00, 0x00, 0x00
        /*0020*/ 	.byte	0x00, 0x00, 0x00, 0x00


//--------------------- .nv.info._ZN7cutlass13device_kernelINS_4gemm6kernel13GemmUniversalIN4cute5tupleIJiiiiEEENS1_10collective13CollectiveMmaINS1_37MainloopSm90TmaGmmaWarpSpecializedFP8ILi4ENS5_IJNS4_1CILi1EEESB_SB_EEENS1_35KernelTmaWarpSpecializedCooperativeEEENS5_IJNSA_ILi256EEENSA_ILi128EEENSA_ILi32EEEEEENS_12float_e5m2_tENS5_IJlSB_lEEESJ_SK_NS4_8TiledMMAINS4_8MMA_AtomIJNS4_4SM904GMMA31MMA_64x128x32_F32E5M2E5M2_SS_TNILNSO_7ScaleInE1ELSQ_1EEEEEENS4_6LayoutINS5_IJNSA_ILi2EEESB_SB_EEENS5_IJSB_NSA_ILi0EEESW_EEEEENS5_IJNS4_10UnderscoreESZ_SZ_EEEEENS4_13SM90_TMA_LOADENS4_14ComposedLayoutINS4_7SwizzleILi1ELi4ELi3EEENS4_18smem_ptr_flag_bitsILi8EEENST_INS5_IJNSA_ILi8EEESH_EEENS5_IJSH_SB_EEEEEEEvNS4_8identityES12_S1C_vS1D_EENS_8epilogue10collective6detail29Sm90TmaWarpSpecializedAdapterINS1G_15DefaultEpilogueISJ_SK_SK_NS1F_6thread17LinearCombinationISJ_Li1EffLNS1K_9ScaleType4KindE0ELNS_15FloatRoundStyleE2ESJ_EENS1_15EpilogueDefaultEEEEEvvEEEEvNT_6ParamsE --------------------------
	.section	.nv.info._ZN7cutlass13device_kernelINS_4gemm6kernel13GemmUniversalIN4cute5tupleIJiiiiEEENS1_10collective13CollectiveMmaINS1_37MainloopSm90TmaGmmaWarpSpecializedFP8ILi4ENS5_IJNS4_1CILi1EEESB_SB_EEENS1_35KernelTmaWarpSpecializedCooperativeEEENS5_IJNSA_ILi256EEENSA_ILi128EEENSA_ILi32EEEEEENS_12float_e5m2_tENS5_IJlSB_lEEESJ_SK_NS4_8TiledMMAINS4_8MMA_AtomIJNS4_4SM904GMMA31MMA_64x128x32_F32E5M2E5M2_SS_TNILNSO_7ScaleInE1ELSQ_1EEEEEENS4_6LayoutINS5_IJNSA_ILi2EEESB_SB_EEENS5_IJSB_NSA_ILi0EEESW_EEEEENS5_IJNS4_10UnderscoreESZ_SZ_EEEEENS4_13SM90_TMA_LOADENS4_14ComposedLayoutINS4_7SwizzleILi1ELi4ELi3EEENS4_18smem_ptr_flag_bitsILi8EEENST_INS5_IJNSA_ILi8EEESH_EEENS5_IJSH_SB_EEEEEEEvNS4_8identityES12_S1C_vS1D_EENS_8epilogue10collective6detail29Sm90TmaWarpSpecializedAdapterINS1G_15DefaultEpilogueISJ_SK_SK_NS1F_6thread17LinearCombinationISJ_Li1EffLNS1K_9ScaleType4KindE0ELNS_15FloatRoundStyleE2ESJ_EENS1_15EpilogueDefaultEEEEEvvEEEEvNT_6ParamsE,"",@"SHT_CUDA_INFO"
	.sectionflags	@""
	.align	4


	//----- nvinfo : EIATTR_CUDA_API_VERSION
	.align		4
        /*0000*/ 	.byte	0x04, 0x37
        /*0002*/ 	.short	(.L_18 - .L_17)
.L_17:
        /*0004*/ 	.word	0x00000082


	//----- nvinfo : EIATTR_KPARAM_INFO
	.align		4
.L_18:
        /*0008*/ 	.byte	0x04, 0x17
        /*000a*/ 	.short	(.L_20 - .L_19)
.L_19:
        /*000c*/ 	.word	0x00000000
        /*0010*/ 	.short	0x0000
        /*0012*/ 	.short	0x0070
        /*0014*/ 	.byte	0x00, 0xf0, 0x01, 0x10


	//----- nvinfo : EIATTR_SPARSE_MMA_MASK
	.align		4
.L_20:
        /*0018*/ 	.byte	0x03, 0x50
        /*001a*/ 	.short	0x0000


	//----- nvinfo : EIATTR_MAXREG_COUNT
	.align		4
        /*001c*/ 	.byte	0x03, 0x1b
        /*001e*/ 	.short	0x00a8


	//----- nvinfo : EIATTR_NUM_BARRIERS
	.align		4
        /*0020*/ 	.byte	0x02, 0x4c
        /*0022*/ 	.byte	0x01
	.zero		1


	//----- nvinfo : EIATTR_ANNOTATIONS
	.align		4
        /*0024*/ 	.byte	0x04, 0x55
        /*0026*/ 	.short	(.L_22 - .L_21)


	//   ....[0]....
.L_21:
        /*0028*/ 	.word	0x00000001
        /*002c*/ 	.byte	0x90, 0x05, 0x00, 0x00, 0x01, 0x00, 0x00, 0x00, 0xb0, 0x05, 0x00, 0x00, 0x01, 0x00, 0x00, 0x00
        /* <DEDUP_REMOVED lines=193> */
        /*0c4c*/ 	.byte	0x50, 0x01, 0x01, 0x00


	//----- nvinfo : EIATTR_MERCURY_ISA_VERSION
	.align		4
.L_22:
        /*0c50*/ 	.byte	0x03, 0x5f
        /*0c52*/ 	.short	0x0101


	//----- nvinfo : EIATTR_INT_WARP_WIDE_INSTR_OFFSETS
	.align		4
        /*0c54*/ 	.byte	0x04, 0x31
        /*0c56*/ 	.short	(.L_24 - .L_23)


	//   ....[0]....
.L_23:
        /*0c58*/ 	.word	0x00000460


	//   ....[1]....
        /*0c5c*/ 	.word	0x00000470


	//   ....[2]....
        /*0c60*/ 	.word	0x000005a0


	//----- nvinfo : EIATTR_COOP_GROUP_MASK_REGIDS
	.align		4
.L_24:
        /*0c64*/ 	.byte	0x04, 0x29
        /*0c66*/ 	.short	(.L_26 - .L_25)


	//   ....[0]....
.L_25:
        /*0c68*/ 	.word	0xffffffff


	//   ....[1]....
        /*0c6c*/ 	.word	0xffffffff


	//   ....[2]....
        /*0c70*/ 	.word	0xffffffff


	//   ....[3]....
        /*0c74*/ 	.word	0xffffffff


	//   ....[4]....
        /*0c78*/ 	.word	0xffffffff


	//----- nvinfo : EIATTR_COOP_GROUP_INSTR_OFFSETS
	.align		4
.L_26:
        /*0c7c*/ 	.byte	0x04, 0x28
        /*0c7e*/ 	.short	(.L_28 - .L_27)


	//   ....[0]....
.L_27:
        /*0c80*/ 	.word	0x00000070


	//   ....[1]....
        /*0c84*/ 	.word	0x00000080


	//   ....[2]....
        /*0c88*/ 	.word	0x000001a0


	//   ....[3]....
        /*0c8c*/ 	.word	0x000003b0


	//   ....[4]....
        /*0c90*/ 	.word	0x000012f0


	//----- nvinfo : EIATTR_REG_RECONFIG
	.align		4
.L_28:
        /*0c94*/ 	.byte	0x01, 0x54
	.zero		2


	//----- nvinfo : EIATTR_MBARRIER_INSTR_OFFSETS
	.align		4
        /*0c98*/ 	.byte	0x04, 0x39
        /*0c9a*/ 	.short	(.L_30 - .L_29)


	//   ....[0]....
.L_29:
        /*0c9c*/ 	.word	0x00000320
        /*0ca0*/ 	.word	0x000000ff
        /*0ca4*/ 	.word	0x00000000
        /*0ca8*/ 	.short	0x0100
        /*0caa*/ 	.byte	0x09
	.zero		1


	//   ....[1]....
        /*0cac*/ 	.word	0x00000330
        /*0cb0*/ 	.word	0x000000ff
        /*0cb4*/ 	.word	0x00000020
        /*0cb8*/ 	.short	0x0100
        /*0cba*/ 	.byte	0x09
	.zero		1


	//   ....[2]....
        /*0cbc*/ 	.word	0x00000340
        /*0cc0*/ 	.word	0x000000ff
        /*0cc4*/ 	.word	0x00000008
        /*0cc8*/ 	.short	0x0100
        /*0cca*/ 	.byte	0x09
	.zero		1


	//   ....[3]....
        /*0ccc*/ 	.word	0x00000350
        /*0cd0*/ 	.word	0x000000ff
        /*0cd4*/ 	.word	0x00000028
        /*0cd8*/ 	.short	0x0100
        /*0cda*/ 	.byte	0x09
	.zero		1


	//   ....[4]....
        /*0cdc*/ 	.word	0x00000360
        /*0ce0*/ 	.word	0x000000ff
        /*0ce4*/ 	.word	0x00000010
        /*0ce8*/ 	.short	0x0100
        /*0cea*/ 	.byte	0x09
	.zero		1


	//   ....[5]....
        /*0cec*/ 	.word	0x00000370
        /*0cf0*/ 	.word	0x000000ff
        /*0cf4*/ 	.word	0x00000030
        /*0cf8*/ 	.short	0x0100
        /*0cfa*/ 	.byte	0x09
	.zero		1


	//   ....[6]....
        /*0cfc*/ 	.word	0x00000380
        /*0d00*/ 	.word	0x000000ff
        /*0d04*/ 	.word	0x00000018
        /*0d08*/ 	.short	0x0100
        /*0d0a*/ 	.byte	0x09
	.zero		1


	//   ....[7]....
        /*0d0c*/ 	.word	0x00000390
        /*0d10*/ 	.word	0x000000ff
        /*0d14*/ 	.word	0x00000038
        /*0d18*/ 	.short	0x0100
        /*0d1a*/ 	.byte	0x09
	.zero		1


	//   ....[8]....
        /*0d1c*/ 	.word	0x000005d0
        /*0d20*/ 	.word	0x000000ff
        /*0d24*/ 	.word	0x00000050
        /*0d28*/ 	.short	0x0100
        /*0d2a*/ 	.byte	0x06
	.zero		1


	//   ....[9]....
        /*0d2c*/ 	.word	0x000005e0
        /*0d30*/ 	.word	0x000000ff
        /*0d34*/ 	.word	0x00000058
        /*0d38*/ 	.short	0x0100
        /*0d3a*/ 	.byte	0x06
	.zero		1


	//   ....[10]....
        /*0d3c*/ 	.word	0x00001b00
        /*0d40*/ 	.word	0x000000ff
        /*0d44*/ 	.word	0x00000000
        /*0d48*/ 	.short	0x010a
        /*0d4a*/ 	.byte	0x07
	.zero		1


	//   ....[11]....
        /*0d4c*/ 	.word	0x00001b60
        /*0d50*/ 	.word	0x000000ff
        /*0d54*/ 	.word	0x00000000
        /*0d58*/ 	.short	0x010a
        /*0d5a*/ 	.byte	0x07
	.zero		1


	//   ....[12]....
        /*0d5c*/ 	.word	0x00002d30
        /*0d60*/ 	.word	0x000000ff
        /*0d64*/ 	.word	0x00000000
        /*0d68*/ 	.short	0x010a
        /*0d6a*/ 	.byte	0x09
	.zero		1


	//   ....[13]....
        /*0d6c*/ 	.word	0x00002d70
        /*0d70*/ 	.word	0x000000ff
        /*0d74*/ 	.word	0x00000000
        /*0d78*/ 	.short	0x010a
        /*0d7a*/ 	.byte	0x09
	.zero		1


	//   ....[14]....
        /*0d7c*/ 	.word	0x00003d70
        /*0d80*/ 	.word	0x000000ff
        /*0d84*/ 	.word	0x00000000
        /*0d88*/ 	.short	0x0101
        /*0d8a*/ 	.byte	0x08
	.zero		1


	//   ....[15]....
        /*0d8c*/ 	.word	0x00004f20
        /*0d90*/ 	.word	0x000000ff
        /*0d94*/ 	.word	0x00000000
        /*0d98*/ 	.short	0x0101
        /*0d9a*/ 	.byte	0x06
	.zero		1


	//   ....[16]....
        /*0d9c*/ 	.word	0x0000f360
        /*0da0*/ 	.word	0x0000000d
        /*0da4*/ 	.word	0x00000020
        /*0da8*/ 	.short	0x010a
        /*0daa*/ 	.byte	0x3f
	.zero		1


	//   ....[17]....
        /*0dac*/ 	.word	0x0000f770
        /*0db0*/ 	.word	0x00000003
        /*0db4*/ 	.word	0x00000058
        /*0db8*/ 	.short	0x0101
        /*0dba*/ 	.byte	0x3f
	.zero		1


	//   ....[18]....
        /*0dbc*/ 	.word	0x0000fea0
        /*0dc0*/ 	.word	0x00000007
        /*0dc4*/ 	.word	0x00000000
        /*0dc8*/ 	.short	0x010a
        /*0dca*/ 	.byte	0x3f
	.zero		1


	//   ....[19]....
        /*0dcc*/ 	.word	0x0000ff20
        /*0dd0*/ 	.word	0x00000009
        /*0dd4*/ 	.word	0x00000000
        /*0dd8*/ 	.short	0x010a
        /*0dda*/ 	.byte	0x3f
	.zero		1


	//   ....[20]....
        /*0ddc*/ 	.word	0x0000ffb0
        /*0de0*/ 	.word	0x00000006
        /*0de4*/ 	.word	0x00000000
        /*0de8*/ 	.short	0x010a
        /*0dea*/ 	.byte	0x3f
	.zero		1


	//   ....[21]....
        /*0dec*/ 	.word	0x00010040
        /*0df0*/ 	.word	0x00000003
        /*0df4*/ 	.word	0x00000000
        /*0df8*/ 	.short	0x010a
        /*0dfa*/ 	.byte	0x3f
	.zero		1


	//   ....[22]....
        /*0dfc*/ 	.word	0x000100b0
        /*0e00*/ 	.word	0x00000003
        /*0e04*/ 	.word	0x00000000
        /*0e08*/ 	.short	0x010a
        /*0e0a*/ 	.byte	0x3f
	.zero		1


	//   ....[23]....
        /*0e0c*/ 	.word	0x00010120
        /*0e10*/ 	.word	0x00000000
        /*0e14*/ 	.word	0x00000000
        /*0e18*/ 	.short	0x010a
        /*0e1a*/ 	.byte	0x3f
	.zero		1


	//   ....[24]....
        /*0e1c*/ 	.word	0x00010200
        /*0e20*/ 	.word	0x0000000d
        /*0e24*/ 	.word	0x00000020
        /*0e28*/ 	.short	0x010a
        /*0e2a*/ 	.byte	0x3f
	.zero		1


	//   ....[25]....
        /*0e2c*/ 	.word	0x000102e0
        /*0e30*/ 	.word	0x00000007
        /*0e34*/ 	.word	0x00000000
        /*0e38*/ 	.short	0x010a
        /*0e3a*/ 	.byte	0x3f
	.zero		1


	//   ....[26]....
        /*0e3c*/ 	.word	0x00010330
        /*0e40*/ 	.word	0x00000009
        /*0e44*/ 	.word	0x00000000
        /*0e48*/ 	.short	0x010a
        /*0e4a*/ 	.byte	0x3f
	.zero		1


	//   ....[27]....
        /*0e4c*/ 	.word	0x00010380
        /*0e50*/ 	.word	0x00000006
        /*0e54*/ 	.word	0x00000000
        /*0e58*/ 	.short	0x010a
        /*0e5a*/ 	.byte	0x3f
	.zero		1


	//----- nvinfo : EIATTR_NUM_MBARRIERS
	.align		4
.L_30:
        /*0e5c*/ 	.byte	0x03, 0x38
        /*0e5e*/ 	.short	0x000a


	//----- nvinfo : EIATTR_EXIT_INSTR_OFFSETS
	.align		4
        /*0e60*/ 	.byte	0x04, 0x1c
        /*0e62*/ 	.short	(.L_32 - .L_31)


	//   ....[0]....
.L_31:
        /*0e64*/ 	.word	0x00000640


	//   ....[1]....
        /*0e68*/ 	.word	0x00000f90


	//   ....[2]....
        /*0e6c*/ 	.word	0x0000e9a0


	//   ....[3]....
        /*0e70*/ 	.word	0x0000eff0


	//   ....[4]....
        /*0e74*/ 	.word	0x00010090


	//----- nvinfo : EIATTR_MAX_THREADS
	.align		4
.L_32:
        /*0e78*/ 	.byte	0x04, 0x05
        /*0e7a*/ 	.short	(.L_34 - .L_33)
.L_33:
        /*0e7c*/ 	.word	0x00000180
        /*0e80*/ 	.word	0x00000001
        /*0e84*/ 	.word	0x00000001


	//----- nvinfo : EIATTR_CRS_STACK_SIZE
	.align		4
.L_34:
        /*0e88*/ 	.byte	0x04, 0x1e
        /*0e8a*/ 	.short	(.L_36 - .L_35)
.L_35:
        /*0e8c*/ 	.word	0x00000000


	//----- nvinfo : EIATTR_CBANK_PARAM_SIZE
	.align		4
.L_36:
        /*0e90*/ 	.byte	0x03, 0x19
        /*0e92*/ 	.short	0x0470


	//----- nvinfo : EIATTR_PARAM_CBANK
	.align		4
        /*0e94*/ 	.byte	0x04, 0x0a
        /*0e96*/ 	.short	(.L_38 - .L_37)
	.align		4
.L_37:
        /*0e98*/ 	.word	index@(.nv.constant0._ZN7cutlass13device_kernelINS_4gemm6kernel13GemmUniversalIN4cute5tupleIJiiiiEEENS1_10collective13CollectiveMmaINS1_37MainloopSm90TmaGmmaWarpSpecializedFP8ILi4ENS5_IJNS4_1CILi1EEESB_SB_EEENS1_35KernelTmaWarpSpecializedCooperativeEEENS5_IJNSA_ILi256EEENSA_ILi128EEENSA_ILi32EEEEEENS_12float_e5m2_tENS5_IJlSB_lEEESJ_SK_NS4_8TiledMMAINS4_8MMA_AtomIJNS4_4SM904GMMA31MMA_64x128x32_F32E5M2E5M2_SS_TNILNSO_7ScaleInE1ELSQ_1EEEEEENS4_6LayoutINS5_IJNSA_ILi2EEESB_SB_EEENS5_IJSB_NSA_ILi0EEESW_EEEEENS5_IJNS4_10UnderscoreESZ_SZ_EEEEENS4_13SM90_TMA_LOADENS4_14ComposedLayoutINS4_7SwizzleILi1ELi4ELi3EEENS4_18smem_ptr_flag_bitsILi8EEENST_INS5_IJNSA_ILi8EEESH_EEENS5_IJSH_SB_EEEEEEEvNS4_8identityES12_S1C_vS1D_EENS_8epilogue10collective6detail29Sm90TmaWarpSpecializedAdapterINS1G_15DefaultEpilogueISJ_SK_SK_NS1F_6thread17LinearCombinationISJ_Li1EffLNS1K_9ScaleType4KindE0ELNS_15FloatRoundStyleE2ESJ_EENS1_15EpilogueDefaultEEEEEvvEEEEvNT_6ParamsE)
        /*0e9c*/ 	.short	0x0210
        /*0e9e*/ 	.short	0x0470


	//----- nvinfo : EIATTR_SW_WAR
	.align		4
.L_38:
        /*0ea0*/ 	.byte	0x04, 0x36
        /*0ea2*/ 	.short	(.L_40 - .L_39)
.L_39:
        /*0ea4*/ 	.word	0x00000008
.L_40:


//--------------------- .nv.callgraph             --------------------------
	.section	.nv.callgraph,"",@"SHT_CUDA_CALLGRAPH"
	.align	4
	.sectionentsize	8
	.align		4
        /*0000*/ 	.word	0x00000000
	.align		4
        /*0004*/ 	.word	0xffffffff
	.align		4
        /*0008*/ 	.word	0x00000000
	.align		4
        /*000c*/ 	.word	0xfffffffe
	.align		4
        /*0010*/ 	.word	0x00000000
	.align		4
        /*0014*/ 	.word	0xfffffffd
	.align		4
        /*0018*/ 	.word	0x00000000
	.align		4
        /*001c*/ 	.word	0xfffffffc


//--------------------- .nv.constant4             --------------------------
	.section	.nv.constant4,"a",@progbits
	.align	8
	.align		8
.nv.constant4:
        /*0000*/ 	.dword	_ZN39_INTERNAL_55208a4b_4_k_cu_65a68f4c_47504cuda3std3__45__cpo5beginE
	.align		8
        /*0008*/ 	.dword	_ZN39_INTERNAL_55208a4b_4_k_cu_65a68f4c_47504cuda3std3__45__cpo3endE
	.align		8
        /*0010*/ 	.dword	_ZN39_INTERNAL_55208a4b_4_k_cu_65a68f4c_47504cuda3std3__45__cpo6cbeginE
	.align		8
        /*0018*/ 	.dword	_ZN39_INTERNAL_55208a4b_4_k_cu_65a68f4c_47504cuda3std3__45__cpo4cendE
	.align		8
        /*0020*/ 	.dword	_ZN39_INTERNAL_55208a4b_4_k_cu_65a68f4c_47504cuda3std3__441_GLOBAL__N__55208a4b_4_k_cu_65a68f4c_47506ignoreE
	.align		8
        /*0028*/ 	.dword	_ZN39_INTERNAL_55208a4b_4_k_cu_65a68f4c_47504cuda3std3__419piecewise_constructE
	.align		8
        /*0030*/ 	.dword	_ZN39_INTERNAL_55208a4b_4_k_cu_65a68f4c_47504cuda3std3__48in_placeE
	.align		8
        /*0038*/ 	.dword	_ZN39_INTERNAL_55208a4b_4_k_cu_65a68f4c_47504cuda3std6ranges3__45__cpo4swapE
	.align		8
        /*0040*/ 	.dword	_ZN39_INTERNAL_55208a4b_4_k_cu_65a68f4c_47504cuda3std6ranges3__45__cpo9iter_moveE
	.align		8
        /*0048*/ 	.dword	_ZN39_INTERNAL_55208a4b_4_k_cu_65a68f4c_47504cute7productE
	.align		8
        /*0050*/ 	.dword	_ZN39_INTERNAL_55208a4b_4_k_cu_65a68f4c_47504cute1_E


//--------------------- .text._ZN7cutlass13device_kernelINS_4gemm6kernel13GemmUniversalIN4cute5tupleIJiiiiEEENS1_10collective13CollectiveMmaINS1_37MainloopSm90TmaGmmaWarpSpecializedFP8ILi4ENS5_IJNS4_1CILi1EEESB_SB_EEENS1_35KernelTmaWarpSpecializedCooperativeEEENS5_IJNSA_ILi256EEENSA_ILi128EEENSA_ILi32EEEEEENS_12float_e5m2_tENS5_IJlSB_lEEESJ_SK_NS4_8TiledMMAINS4_8MMA_AtomIJNS4_4SM904GMMA31MMA_64x128x32_F32E5M2E5M2_SS_TNILNSO_7ScaleInE1ELSQ_1EEEEEENS4_6LayoutINS5_IJNSA_ILi2EEESB_SB_EEENS5_IJSB_NSA_ILi0EEESW_EEEEENS5_IJNS4_10UnderscoreESZ_SZ_EEEEENS4_13SM90_TMA_LOADENS4_14ComposedLayoutINS4_7SwizzleILi1ELi4ELi3EEENS4_18smem_ptr_flag_bitsILi8EEENST_INS5_IJNSA_ILi8EEESH_EEENS5_IJSH_SB_EEEEEEEvNS4_8identityES12_S1C_vS1D_EENS_8epilogue10collective6detail29Sm90TmaWarpSpecializedAdapterINS1G_15DefaultEpilogueISJ_SK_SK_NS1F_6thread17LinearCombinationISJ_Li1EffLNS1K_9ScaleType4KindE0ELNS_15FloatRoundStyleE2ESJ_EENS1_15EpilogueDefaultEEEEEvvEEEEvNT_6ParamsE --------------------------
	.section	.text._ZN7cutlass13device_kernelINS_4gemm6kernel13GemmUniversalIN4cute5tupleIJiiiiEEENS1_10collective13CollectiveMmaINS1_37MainloopSm90TmaGmmaWarpSpecializedFP8ILi4ENS5_IJNS4_1CILi1EEESB_SB_EEENS1_35KernelTmaWarpSpecializedCooperativeEEENS5_IJNSA_ILi256EEENSA_ILi128EEENSA_ILi32EEEEEENS_12float_e5m2_tENS5_IJlSB_lEEESJ_SK_NS4_8TiledMMAINS4_8MMA_AtomIJNS4_4SM904GMMA31MMA_64x128x32_F32E5M2E5M2_SS_TNILNSO_7ScaleInE1ELSQ_1EEEEEENS4_6LayoutINS5_IJNSA_ILi2EEESB_SB_EEENS5_IJSB_NSA_ILi0EEESW_EEEEENS5_IJNS4_10UnderscoreESZ_SZ_EEEEENS4_13SM90_TMA_LOADENS4_14ComposedLayoutINS4_7SwizzleILi1ELi4ELi3EEENS4_18smem_ptr_flag_bitsILi8EEENST_INS5_IJNSA_ILi8EEESH_EEENS5_IJSH_SB_EEEEEEEvNS4_8identityES12_S1C_vS1D_EENS_8epilogue10collective6detail29Sm90TmaWarpSpecializedAdapterINS1G_15DefaultEpilogueISJ_SK_SK_NS1F_6thread17LinearCombinationISJ_Li1EffLNS1K_9ScaleType4KindE0ELNS_15FloatRoundStyleE2ESJ_EENS1_15EpilogueDefaultEEEEEvvEEEEvNT_6ParamsE,"ax",@progbits
	.align	128
.text._ZN7cutlass13device_kernelINS_4gemm6kernel13GemmUniversalIN4cute5tupleIJiiiiEEENS1_10collective13CollectiveMmaINS1_37MainloopSm90TmaGmmaWarpSpecializedFP8ILi4ENS5_IJNS4_1CILi1EEESB_SB_EEENS1_35KernelTmaWarpSpecializedCooperativeEEENS5_IJNSA_ILi256EEENSA_ILi128EEENSA_ILi32EEEEEENS_12float_e5m2_tENS5_IJlSB_lEEESJ_SK_NS4_8TiledMMAINS4_8MMA_AtomIJNS4_4SM904GMMA31MMA_64x128x32_F32E5M2E5M2_SS_TNILNSO_7ScaleInE1ELSQ_1EEEEEENS4_6LayoutINS5_IJNSA_ILi2EEESB_SB_EEENS5_IJSB_NSA_ILi0EEESW_EEEEENS5_IJNS4_10UnderscoreESZ_SZ_EEEEENS4_13SM90_TMA_LOADENS4_14ComposedLayoutINS4_7SwizzleILi1ELi4ELi3EEENS4_18smem_ptr_flag_bitsILi8EEENST_INS5_IJNSA_ILi8EEESH_EEENS5_IJSH_SB_EEEEEEEvNS4_8identityES12_S1C_vS1D_EENS_8epilogue10collective6detail29Sm90TmaWarpSpecializedAdapterINS1G_15DefaultEpilogueISJ_SK_SK_NS1F_6thread17LinearCombinationISJ_Li1EffLNS1K_9ScaleType4KindE0ELNS_15FloatRoundStyleE2ESJ_EENS1_15EpilogueDefaultEEEEEvvEEEEvNT_6ParamsE:
        .type           _ZN7cutlass13device_kernelINS_4gemm6kernel13GemmUniversalIN4cute5tupleIJiiiiEEENS1_10collective13CollectiveMmaINS1_37MainloopSm90TmaGmmaWarpSpecializedFP8ILi4ENS5_IJNS4_1CILi1EEESB_SB_EEENS1_35KernelTmaWarpSpecializedCooperativeEEENS5_IJNSA_ILi256EEENSA_ILi128EEENSA_ILi32EEEEEENS_12float_e5m2_tENS5_IJlSB_lEEESJ_SK_NS4_8TiledMMAINS4_8MMA_AtomIJNS4_4SM904GMMA31MMA_64x128x32_F32E5M2E5M2_SS_TNILNSO_7ScaleInE1ELSQ_1EEEEEENS4_6LayoutINS5_IJNSA_ILi2EEESB_SB_EEENS5_IJSB_NSA_ILi0EEESW_EEEEENS5_IJNS4_10UnderscoreESZ_SZ_EEEEENS4_13SM90_TMA_LOADENS4_14ComposedLayoutINS4_7SwizzleILi1ELi4ELi3EEENS4_18smem_ptr_flag_bitsILi8EEENST_INS5_IJNSA_ILi8EEESH_EEENS5_IJSH_SB_EEEEEEEvNS4_8identityES12_S1C_vS1D_EENS_8epilogue10collective6detail29Sm90TmaWarpSpecializedAdapterINS1G_15DefaultEpilogueISJ_SK_SK_NS1F_6thread17LinearCombinationISJ_Li1EffLNS1K_9ScaleType4KindE0ELNS_15FloatRoundStyleE2ESJ_EENS1_15EpilogueDefaultEEEEEvvEEEEvNT_6ParamsE,@function
        .size           _ZN7cutlass13device_kernelINS_4gemm6kernel13GemmUniversalIN4cute5tupleIJiiiiEEENS1_10collective13CollectiveMmaINS1_37MainloopSm90TmaGmmaWarpSpecializedFP8ILi4ENS5_IJNS4_1CILi1EEESB_SB_EEENS1_35KernelTmaWarpSpecializedCooperativeEEENS5_IJNSA_ILi256EEENSA_ILi128EEENSA_ILi32EEEEEENS_12float_e5m2_tENS5_IJlSB_lEEESJ_SK_NS4_8TiledMMAINS4_8MMA_AtomIJNS4_4SM904GMMA31MMA_64x128x32_F32E5M2E5M2_SS_TNILNSO_7ScaleInE1ELSQ_1EEEEEENS4_6LayoutINS5_IJNSA_ILi2EEESB_SB_EEENS5_IJSB_NSA_ILi0EEESW_EEEEENS5_IJNS4_10UnderscoreESZ_SZ_EEEEENS4_13SM90_TMA_LOADENS4_14ComposedLayoutINS4_7SwizzleILi1ELi4ELi3EEENS4_18smem_ptr_flag_bitsILi8EEENST_INS5_IJNSA_ILi8EEESH_EEENS5_IJSH_SB_EEEEEEEvNS4_8identityES12_S1C_vS1D_EENS_8epilogue10collective6detail29Sm90TmaWarpSpecializedAdapterINS1G_15DefaultEpilogueISJ_SK_SK_NS1F_6thread17LinearCombinationISJ_Li1EffLNS1K_9ScaleType4KindE0ELNS_15FloatRoundStyleE2ESJ_EENS1_15EpilogueDefaultEEEEEvvEEEEvNT_6ParamsE,(.L_x_329 - _ZN7cutlass13device_kernelINS_4gemm6kernel13GemmUniversalIN4cute5tupleIJiiiiEEENS1_10collective13CollectiveMmaINS1_37MainloopSm90TmaGmmaWarpSpecializedFP8ILi4ENS5_IJNS4_1CILi1EEESB_SB_EEENS1_35KernelTmaWarpSpecializedCooperativeEEENS5_IJNSA_ILi256EEENSA_ILi128EEENSA_ILi32EEEEEENS_12float_e5m2_tENS5_IJlSB_lEEESJ_SK_NS4_8TiledMMAINS4_8MMA_AtomIJNS4_4SM904GMMA31MMA_64x128x32_F32E5M2E5M2_SS_TNILNSO_7ScaleInE1ELSQ_1EEEEEENS4_6LayoutINS5_IJNSA_ILi2EEESB_SB_EEENS5_IJSB_NSA_ILi0EEESW_EEEEENS5_IJNS4_10UnderscoreESZ_SZ_EEEEENS4_13SM90_TMA_LOADENS4_14ComposedLayoutINS4_7SwizzleILi1ELi4ELi3EEENS4_18smem_ptr_flag_bitsILi8EEENST_INS5_IJNSA_ILi8EEESH_EEENS5_IJSH_SB_EEEEEEEvNS4_8identityES12_S1C_vS1D_EENS_8epilogue10collective6detail29Sm90TmaWarpSpecializedAdapterINS1G_15DefaultEpilogueISJ_SK_SK_NS1F_6thread17LinearCombinationISJ_Li1EffLNS1K_9ScaleType4KindE0ELNS_15FloatRoundStyleE2ESJ_EENS1_15EpilogueDefaultEEEEEvvEEEEvNT_6ParamsE)
        .other          _ZN7cutlass13device_kernelINS_4gemm6kernel13GemmUniversalIN4cute5tupleIJiiiiEEENS1_10collective13CollectiveMmaINS1_37MainloopSm90TmaGmmaWarpSpecializedFP8ILi4ENS5_IJNS4_1CILi1EEESB_SB_EEENS1_35KernelTmaWarpSpecializedCooperativeEEENS5_IJNSA_ILi256EEENSA_ILi128EEENSA_ILi32EEEEEENS_12float_e5m2_tENS5_IJlSB_lEEESJ_SK_NS4_8TiledMMAINS4_8MMA_AtomIJNS4_4SM904GMMA31MMA_64x128x32_F32E5M2E5M2_SS_TNILNSO_7ScaleInE1ELSQ_1EEEEEENS4_6LayoutINS5_IJNSA_ILi2EEESB_SB_EEENS5_IJSB_NSA_ILi0EEESW_EEEEENS5_IJNS4_10UnderscoreESZ_SZ_EEEEENS4_13SM90_TMA_LOADENS4_14ComposedLayoutINS4_7SwizzleILi1ELi4ELi3EEENS4_18smem_ptr_flag_bitsILi8EEENST_INS5_IJNSA_ILi8EEESH_EEENS5_IJSH_SB_EEEEEEEvNS4_8identityES12_S1C_vS1D_EENS_8epilogue10collective6detail29Sm90TmaWarpSpecializedAdapterINS1G_15DefaultEpilogueISJ_SK_SK_NS1F_6thread17LinearCombinationISJ_Li1EffLNS1K_9ScaleType4KindE0ELNS_15FloatRoundStyleE2ESJ_EENS1_15EpilogueDefaultEEEEEvvEEEEvNT_6ParamsE,@"STO_CUDA_ENTRY STV_DEFAULT"
_ZN7cutlass13device_kernelINS_4gemm6kernel13GemmUniversalIN4cute5tupleIJiiiiEEENS1_10collective13CollectiveMmaINS1_37MainloopSm90TmaGmmaWarpSpecializedFP8ILi4ENS5_IJNS4_1CILi1EEESB_SB_EEENS1_35KernelTmaWarpSpecializedCooperativeEEENS5_IJNSA_ILi256EEENSA_ILi128EEENSA_ILi32EEEEEENS_12float_e5m2_tENS5_IJlSB_lEEESJ_SK_NS4_8TiledMMAINS4_8MMA_AtomIJNS4_4SM904GMMA31MMA_64x128x32_F32E5M2E5M2_SS_TNILNSO_7ScaleInE1ELSQ_1EEEEEENS4_6LayoutINS5_IJNSA_ILi2EEESB_SB_EEENS5_IJSB_NSA_ILi0EEESW_EEEEENS5_IJNS4_10UnderscoreESZ_SZ_EEEEENS4_13SM90_TMA_LOADENS4_14ComposedLayoutINS4_7SwizzleILi1ELi4ELi3EEENS4_18smem_ptr_flag_bitsILi8EEENST_INS5_IJNSA_ILi8EEESH_EEENS5_IJSH_SB_EEEEEEEvNS4_8identityES12_S1C_vS1D_EENS_8epilogue10collective6detail29Sm90TmaWarpSpecializedAdapterINS1G_15DefaultEpilogueISJ_SK_SK_NS1F_6thread17LinearCombinationISJ_Li1EffLNS1K_9ScaleType4KindE0ELNS_15FloatRoundStyleE2ESJ_EENS1_15EpilogueDefaultEEEEEvvEEEEvNT_6ParamsE:
[----:B------:R-:W0:Y:S02]  /*0000*/  LDC R1, c[0x0][0x28] ;  /* 0x00000a00ff017b82 */ /* 0x000e240000000800 */
[----:B0-----:R-:W-:Y:S01]  /*0010*/  VIADD R1, R1, 0xffffff00 ;  /* 0xffffff0001017836 */ /* 0x001fe20000000000 */
[----:B------:R-:W0:Y:S01]  /*0020*/  S2R R2, SR_TID.X ;  /* 0x0000000000027919 */ /* 0x000e220000002100 */
[----:B------:R-:W-:Y:S01]  /*0030*/  ELECT P0, URZ, PT ;  /* 0x00000000003f782f */ /* 0x000fe20003800000 */
[----:B------:R-:W-:Y:S01]  /*0040*/  BSSY B0, `(.L_x_0) ;  /* 0x0000015000007945 */ /* 0x000fe20003800000 */
[--C-:B0-----:R-:W-:Y:S02]  /*0050*/  SHF.R.U32.HI R0, RZ, 0x5, R2.reuse ;  /* 0x00000005ff007819 */ /* 0x101fe40000011602 */
[----:B------:R-:W-:-:S03]  /*0060*/  SHF.R.U32.HI R2, RZ, 0x7, R2 ;  /* 0x00000007ff027819 */ /* 0x000fc60000011602 */
[----:B------:R-:W0:Y:S04]  /*0070*/  SHFL.IDX PT, R3, R0, RZ, 0x1f ;  /* 0x00001fff00037589 */ /* 0x000e2800000e0000 */
[----:B------:R-:W1:Y:S01]  /*0080*/  SHFL.IDX PT, R2, R2, RZ, 0x1f ;  /* 0x00001fff02027589 */ /* 0x000e6200000e0000 */
[----:B0-----:R-:W-:Y:S02]  /*0090*/  R2UR UR4, R3 ;  /* 0x00000000030472ca */ /* 0x001fe400000e0000 */
[----:B-1----:R-:W-:-:S11]  /*00a0*/  R2UR UR6, R2 ;  /* 0x00000000020672ca */ /* 0x002fd600000e0000 */
[----:B------:R-:W-:Y:S02]  /*00b0*/  USHF.R.S32.HI UR5, URZ, 0x1f, UR4 ;  /* 0x0000001f3f057899 */ /* 0x000fe40008011404 */
[----:B------:R-:W-:Y:S02]  /*00c0*/  ISETP.NE.OR P0, PT, RZ, UR4, !P0 ;  /* 0x00000004ff007c0c */ /* 0x000fe4000c705670 */
[----:B------:R-:W-:-:S04]  /*00d0*/  ULEA.HI UR5, UR5, UR4, URZ, 0x2 ;  /* 0x0000000405057291 */ /* 0x000fc8000f8f103f */
[----:B------:R-:W-:-:S04]  /*00e0*/  ULOP3.LUT UR5, UR5, 0xfffffffc, URZ, 0xc0, !UPT ;  /* 0xfffffffc05057892 */ /* 0x000fc8000f8ec03f */
[----:B------:R-:W-:-:S03]  /*00f0*/  UIADD3 UR8, UR4, -UR5, URZ ;  /* 0x8000000504087290 */ /* 0x000fc6000fffe03f */
[----:B------:R-:W-:Y:S09]  /*0100*/  @P0 BRA `(.L_x_1) ;  /* 0x0000000000200947 */ /* 0x000ff20003800000 */
[----:B------:R-:W-:Y:S02]  /*0110*/  ULDC.64 UR4, c[0x0][0x198] ;  /* 0x0000660000047ab9 */ /* 0x000fe40000000a00 */
[----:B------:R-:W-:Y:S02]  /*0120*/  UIADD3 UR10, UP0, UR4, 0xf0, URZ ;  /* 0x000000f0040a7890 */ /* 0x000fe4000ff1e03f */
[----:B------:R-:W-:Y:S02]  /*0130*/  UIADD3 UR4, UP1, UR4, 0x1f0, URZ ;  /* 0x000001f004047890 */ /* 0x000fe4000ff3e03f */
[----:B------:R-:W-:Y:S02]  /*0140*/  UIADD3.X UR11, URZ, UR5, URZ, UP0, !UPT ;  /* 0x000000053f0b7290 */ /* 0x000fe400087fe43f */
[----:B------:R-:W-:-:S07]  /*0150*/  UIADD3.X UR5, URZ, UR5, URZ, UP1, !UPT ;  /* 0x000000053f057290 */ /* 0x000fce0008ffe43f */
[----:B------:R0:W-:Y:S02]  /*0160*/  UTMACCTL.PF [UR10] ;  /* 0x000000000a0079b9 */ /* 0x0001e40008040000 */
[----:B------:R0:W-:Y:S02]  /*0170*/  UTMACCTL.PF [UR4] ;  /* 0x00000000040079b9 */ /* 0x0001e40008040000 */
[----:B0-----:R-:W-:Y:S01]  /*0180*/  NOP ;  /* 0x0000000000007918 */ /* 0x001fe20000000000 */
.L_x_1:
[----:B------:R-:W-:Y:S05]  /*0190*/  BSYNC B0 ;  /* 0x0000000000007941 */ /* 0x000fea0003800000 */
.L_x_0:
[----:B------:R-:W0:Y:S01]  /*01a0*/  SHFL.IDX PT, R2, R0, RZ, 0x1f ;  /* 0x00001fff00027589 */ /* 0x000e2200000e0000 */
[----:B------:R-:W-:Y:S01]  /*01b0*/  UISETP.NE.AND UP0, UPT, UR8, 0x3, UPT ;  /* 0x000000030800788c */ /* 0x000fe2000bf05270 */
[----:B------:R-:W-:Y:S01]  /*01c0*/  ISETP.NE.AND P1, PT, RZ, UR6, PT ;  /* 0x00000006ff007c0c */ /* 0x000fe2000bf25270 */
[----:B------:R-:W-:Y:S02]  /*01d0*/  UIADD3 UR10, UR6, -0x1, URZ ;  /* 0xffffffff060a7890 */ /* 0x000fe4000fffe03f */
[----:B------:R-:W-:Y:S02]  /*01e0*/  UISETP.EQ.OR UP0, UPT, UR8, URZ, !UP0 ;  /* 0x0000003f0800728c */ /* 0x000fe4000c702670 */
[----:B------:R-:W-:Y:S02]  /*01f0*/  UISETP.GE.U32.AND UP1, UPT, UR10, 0x2, UPT ;  /* 0x000000020a00788c */ /* 0x000fe4000bf26070 */
[----:B------:R-:W-:-:S04]  /*0200*/  UISETP.EQ.AND UP0, UPT, UR6, URZ, UP0 ;  /* 0x0000003f0600728c */ /* 0x000fc80008702270 */
[----:B------:R-:W-:-:S04]  /*0210*/  USEL UR13, URZ, 0x1, !UP0 ;  /* 0x000000013f0d7887 */ /* 0x000fc8000c000000 */
[----:B------:R-:W-:Y:S01]  /*0220*/  USEL UR13, UR13, 0x2, UP1 ;  /* 0x000000020d0d7887 */ /* 0x000fe20008800000 */
[----:B0-----:R-:W-:-:S13]  /*0230*/  ISETP.NE.AND P0, PT, R2, RZ, PT ;  /* 0x000000ff0200720c */ /* 0x001fda0003f05270 */
[----:B------:R-:W-:Y:S05]  /*0240*/  @P0 BRA `(.L_x_2) ;  /* 0x0000000000580947 */ /* 0x000fea0003800000 */
[----:B------:R-:W0:Y:S01]  /*0250*/  S2UR UR9, SR_CgaCtaId ;  /* 0x00000000000979c3 */ /* 0x000e220000008800 */
[----:B------:R-:W-:Y:S01]  /*0260*/  UMOV UR4, 0x400 ;  /* 0x0000040000047882 */ /* 0x000fe20000000000 */
[----:B------:R-:W-:Y:S01]  /*0270*/  UMOV UR5, 0x1 ;  /* 0x0000000100057882 */ /* 0x000fe20000000000 */
[----:B------:R-:W-:Y:S01]  /*0280*/  UMOV UR6, 0x100 ;  /* 0x0000010000067882 */ /* 0x000fe20000000000 */
[----:B------:R-:W-:Y:S01]  /*0290*/  ELECT P0, URZ, PT ;  /* 0x00000000003f782f */ /* 0x000fe20003800000 */
[----:B------:R-:W-:-:S04]  /*02a0*/  UIADD3 UR6, -UR6, 0x100000, URZ ;  /* 0x0010000006067890 */ /* 0x000fc8000fffe13f */
[----:B------:R-:W-:Y:S02]  /*02b0*/  USHF.L.U32 UR7, UR6, 0xb, URZ ;  /* 0x0000000b06077899 */ /* 0x000fe4000800063f */
[----:B------:R-:W-:Y:S02]  /*02c0*/  USHF.L.U32 UR6, UR6, 0x1, URZ ;  /* 0x0000000106067899 */ /* 0x000fe4000800063f */
[----:B0-----:R-:W-:Y:S02]  /*02d0*/  ULEA UR9, UR9, UR4, 0x18 ;  /* 0x0000000409097291 */ /* 0x001fe4000f8ec03f */
[----:B------:R-:W-:-:S04]  /*02e0*/  UIADD3 UR4, -UR5, 0x100000, URZ ;  /* 0x0010000005047890 */ /* 0x000fc8000fffe13f */
[----:B------:R-:W-:Y:S02]  /*02f0*/  USHF.L.U32 UR5, UR4, 0xb, URZ ;  /* 0x0000000b04057899 */ /* 0x000fe4000800063f */
[----:B------:R-:W-:Y:S01]  /*0300*/  USHF.L.U32 UR4, UR4, 0x1, URZ ;  /* 0x0000000104047899 */ /* 0x000fe2000800063f */
[----:B------:R-:W0:Y:S11]  /*0310*/  FENCE.VIEW.ASYNC.S ;  /* 0x00000000000073c6 */ /* 0x000e360000000000 */
[----:B0-----:R0:W1:Y:S01]  /*0320*/  SYNCS.EXCH.64 URZ, [UR9], UR4 ;  /* 0x00000004093f75b2 */ /* 0x0010620008000100 */
[----:B------:R0:W2:Y:S01]  /*0330*/  SYNCS.EXCH.64 URZ, [UR9+0x20], UR6 ;  /* 0x00002006093f75b2 */ /* 0x0000a20008000100 */
[----:B------:R0:W3:Y:S01]  /*0340*/  SYNCS.EXCH.64 URZ, [UR9+0x8], UR4 ;  /* 0x00000804093f75b2 */ /* 0x0000e20008000100 */
[----:B------:R0:W4:Y:S01]  /*0350*/  SYNCS.EXCH.64 URZ, [UR9+0x28], UR6 ;  /* 0x00002806093f75b2 */ /* 0x0001220008000100 */
[----:B------:R0:W0:Y:S01]  /*0360*/  SYNCS.EXCH.64 URZ, [UR9+0x10], UR4 ;  /* 0x00001004093f75b2 */ /* 0x0000220008000100 */
[----:B------:R0:W0:Y:S01]  /*0370*/  SYNCS.EXCH.64 URZ, [UR9+0x30], UR6 ;  /* 0x00003006093f75b2 */ /* 0x0000220008000100 */
[----:B------:R0:W0:Y:S01]  /*0380*/  SYNCS.EXCH.64 URZ, [UR9+0x18], UR4 ;  /* 0x00001804093f75b2 */ /* 0x0000220008000100 */
[----:B------:R0:W0:Y:S01]  /*0390*/  SYNCS.EXCH.64 URZ, [UR9+0x38], UR6 ;  /* 0x00003806093f75b2 */ /* 0x0000220008000100 */
[----:B------:R-:W-:Y:S01]  /*03a0*/  NOP ;  /* 0x0000000000007918 */ /* 0x000fe20000000000 */
.L_x_2:
[----:B------:R-:W5:Y:S01]  /*03b0*/  SHFL.IDX PT, R0, R0, RZ, 0x1f ;  /* 0x00001fff00007589 */ /* 0x000f6200000e0000 */
[----:B------:R-:W1:Y:S01]  /*03c0*/  LDC R2, c[0x0][0x65c] ;  /* 0x00019700ff027b82 */ /* 0x000e620000000800 */
[----:B------:R-:W-:Y:S01]  /*03d0*/  ELECT P0, URZ, PT ;  /* 0x00000000003f782f */ /* 0x000fe20003800000 */
[----:B------:R-:W-:Y:S01]  /*03e0*/  IMAD.MOV.U32 R3, RZ, RZ, RZ ;  /* 0x000000ffff037224 */ /* 0x000fe200078e00ff */
[----:B0-----:R-:W-:Y:S01]  /*03f0*/  UMOV UR4, 0x20 ;  /* 0x0000002000047882 */ /* 0x001fe20000000000 */
[----:B------:R-:W-:Y:S01]  /*0400*/  NOP ;  /* 0x0000000000007918 */ /* 0x000fe20000000000 */
[----:B------:R-:W-:Y:S01]  /*0410*/  NOP ;  /* 0x0000000000007918 */ /* 0x000fe20000000000 */
[----:B-----5:R-:W-:Y:S02]  /*0420*/  ISETP.NE.OR P0, PT, R0, RZ, !P0 ;  /* 0x000000ff0000720c */ /* 0x020fe40004705670 */
[----:B-1----:R-:W-:Y:S01]  /*0430*/  ISETP.NE.AND P4, PT, R2, 0x1, PT ;  /* 0x000000010200780c */ /* 0x002fe20003f85270 */
[----:B------:R-:W0:Y:S01]  /*0440*/  S2R R0, SR_CTAID.Y ;  /* 0x0000000000007919 */ /* 0x000e220000002600 */
[----:B------:R-:W1:Y:S09]  /*0450*/  S2R R2, SR_CTAID.X ;  /* 0x0000000000027919 */ /* 0x000e720000002500 */
[----:B------:R-:W-:Y:S01]  /*0460*/  VOTEU.ALL UP0, P0 ;  /* 0x00000000003f7886 */ /* 0x000fe20000000000 */
[----:B------:R-:W-:Y:S01]  /*0470*/  VOTEU.ALL UP1, P0 ;  /* 0x00000000003f7886 */ /* 0x000fe20000020000 */
[----:B------:R-:W1:Y:S01]  /*0480*/  @P4 LDC R7, c[0x0][0x10] ;  /* 0x00000400ff074b82 */ /* 0x000e620000000800 */
[----:B------:R-:W-:-:S02]  /*0490*/  @P4 IMAD.MOV.U32 R5, RZ, RZ, RZ ;  /* 0x000000ffff054224 */ /* 0x000fc400078e00ff */
[----:B------:R-:W-:Y:S01]  /*04a0*/  @P4 IMAD.MOV.U32 R11, RZ, RZ, RZ ;  /* 0x000000ffff0b4224 */ /* 0x000fe200078e00ff */
[----:B------:R-:W-:Y:S01]  /*04b0*/  @!UP0 UMOV UR6, 0x400 ;  /* 0x0000040000068882 */ /* 0x000fe20000000000 */
[----:B------:R-:W-:-:S04]  /*04c0*/  @!UP0 UIADD3 UR4, -UR4, 0x100000, URZ ;  /* 0x0010000004048890 */ /* 0x000fc8000fffe13f */
[----:B------:R-:W-:Y:S02]  /*04d0*/  @!UP0 USHF.L.U32 UR5, UR4, 0xb, URZ ;  /* 0x0000000b04058899 */ /* 0x000fe4000800063f */
[----:B------:R-:W-:Y:S01]  /*04e0*/  @!UP0 USHF.L.U32 UR4, UR4, 0x1, URZ ;  /* 0x0000000104048899 */ /* 0x000fe2000800063f */
[----:B------:R-:W5:Y:S08]  /*04f0*/  @!P4 LDC R9, c[0x0][0xc] ;  /* 0x00000300ff09cb82 */ /* 0x000f700000000800 */
[----:B------:R-:W2:Y:S01]  /*0500*/  @!UP0 S2UR UR7, SR_CgaCtaId ;  /* 0x00000000000789c3 */ /* 0x000ea20000008800 */
[----:B0-----:R-:W-:-:S04]  /*0510*/  @P4 IMAD.MOV.U32 R4, RZ, RZ, R0 ;  /* 0x000000ffff044224 */ /* 0x001fc800078e0000 */
[----:B-1----:R-:W-:-:S04]  /*0520*/  @P4 IMAD.WIDE.U32 R6, R2, R7, R4 ;  /* 0x0000000702064225 */ /* 0x002fc800078e0004 */
[----:B------:R-:W-:Y:S02]  /*0530*/  @P4 IMAD.MOV.U32 R16, RZ, RZ, R6 ;  /* 0x000000ffff104224 */ /* 0x000fe400078e0006 */
[----:B------:R-:W-:Y:S02]  /*0540*/  @P4 IMAD.IADD R17, R7, 0x1, R11 ;  /* 0x0000000107114824 */ /* 0x000fe400078e020b */
[----:B-----5:R-:W-:-:S04]  /*0550*/  @!P4 IMAD.WIDE.U32 R4, R9, R0, R2 ;  /* 0x000000000904c225 */ /* 0x020fc800078e0002 */
[----:B------:R-:W-:Y:S02]  /*0560*/  @!P4 IMAD.MOV.U32 R16, RZ, RZ, R4 ;  /* 0x000000ffff10c224 */ /* 0x000fe400078e0004 */
[----:B------:R-:W-:Y:S01]  /*0570*/  @!P4 IMAD.MOV.U32 R17, RZ, RZ, R5 ;  /* 0x000000ffff11c224 */ /* 0x000fe200078e0005 */
[----:B--2---:R-:W-:Y:S02]  /*0580*/  @!UP0 ULEA UR6, UR7, UR6, 0x18 ;  /* 0x0000000607068291 */ /* 0x004fe4000f8ec03f */
[----:B------:R0:W-:Y:S01]  /*0590*/  STL [R1+0x7c], R16 ;  /* 0x00007c1001007387 */ /* 0x0001e20000100800 */
[----:B------:R-:W-:-:S03]  /*05a0*/  VOTEU.ALL UP0, P0 ;  /* 0x00000000003f7886 */ /* 0x000fc60000000000 */
[----:B------:R0:W-:Y:S04]  /*05b0*/  STL [R1+0x78], R17 ;  /* 0x0000781101007387 */ /* 0x0001e80000100800 */
[----:B------:R-:W1:Y:S02]  /*05c0*/  FENCE.VIEW.ASYNC.S ;  /* 0x00000000000073c6 */ /* 0x000e640000000000 */
[----:B-1----:R0:W3:Y:S01]  /*05d0*/  @!UP0 SYNCS.EXCH.64 URZ, [UR6+0x50], UR4 ;  /* 0x00005004063f85b2 */ /* 0x0020e20008000100 */
[----:B------:R0:W3:Y:S01]  /*05e0*/  @!UP1 SYNCS.EXCH.64 URZ, [UR6+0x58], UR4 ;  /* 0x00005804063f95b2 */ /* 0x0000e20008000100 */
[----:B------:R-:W-:Y:S01]  /*05f0*/  NOP ;  /* 0x0000000000007918 */ /* 0x000fe20000000000 */
[----:B---34-:R-:W-:Y:S06]  /*0600*/  BAR.SYNC.DEFER_BLOCKING 0x0 ;  /* 0x0000000000007b1d */ /* 0x018fec0000010000 */
[----:B0-----:R-:W-:Y:S05]  /*0610*/  @!P1 BRA `(.L_x_3) ;  /* 0x000000e000e49947 */ /* 0x001fea0003800000 */
[----:B------:R-:W-:-:S06]  /*0620*/  UISETP.GT.U32.AND UP0, UPT, UR10, 0x1, UPT ;  /* 0x000000010a00788c */ /* 0x000fcc000bf04070 */
[----:B------:R-:W-:-:S13]  /*0630*/  PLOP3.LUT P0, PT, PT, PT, UP0, 0x80, 0x0 ;  /* 0x000000000000781c */ /* 0x000fda0003f0f008 */
[----:B------:R-:W-:Y:S05]  /*0640*/  @P0 EXIT ;  /* 0x000000000000094d */ /* 0x000fea0003800000 */
[----:B------:R-:W-:Y:S01]  /*0650*/  IMAD.MOV.U32 R6, RZ, RZ, -0x1 ;  /* 0xffffffffff067424 */ /* 0x000fe200078e00ff */
[----:B------:R-:W-:Y:S01]  /*0660*/  ULDC.64 UR4, c[0x0][0x650] ;  /* 0x0001940000047ab9 */ /* 0x000fe20000000a00 */
[----:B------:R-:W-:Y:S01]  /*0670*/  IMAD.MOV.U32 R5, RZ, RZ, -0x1 ;  /* 0xffffffffff057424 */ /* 0x000fe200078e00ff */
[----:B------:R-:W-:Y:S01]  /*0680*/  ISETP.GE.U32.AND P0, PT, R16, UR4, PT ;  /* 0x0000000410007c0c */ /* 0x000fe2000bf06070 */
[----:B------:R-:W-:Y:S01]  /*0690*/  UMOV UR22, 0xffffffff ;  /* 0xffffffff00167882 */ /* 0x000fe20000000000 */
[----:B------:R0:W-:Y:S01]  /*06a0*/  STL [R1+0x84], R6 ;  /* 0x0000840601007387 */ /* 0x0001e20000100800 */
[----:B------:R-:W-:Y:S02]  /*06b0*/  PRMT R4, RZ, 0x7610, R4 ;  /* 0x00007610ff047816 */ /* 0x000fe40000000004 */
[----:B------:R-:W-:Y:S01]  /*06c0*/  ISETP.GE.U32.AND.EX P0, PT, R17, UR5, PT, P0 ;  /* 0x0000000511007c0c */ /* 0x000fe2000bf06100 */
[----:B------:R0:W-:-:S12]  /*06d0*/  STL [R1+0x80], R5 ;  /* 0x0000800501007387 */ /* 0x0001d80000100800 */
[----:B0-----:R-:W-:Y:S05]  /*06e0*/  @P0 BRA `(.L_x_4) ;  /* 0x0000000400680947 */ /* 0x001fea0003800000 */
[----:B------:R-:W0:Y:S01]  /*06f0*/  LDC.64 R12, c[0x0][0x628] ;  /* 0x00018a00ff0c7b82 */ /* 0x000e220000000a00 */
[----:B------:R-:W-:Y:S02]  /*0700*/  IMAD.MOV.U32 R4, RZ, RZ, R16 ;  /* 0x000000ffff047224 */ /* 0x000fe400078e0010 */
[----:B------:R-:W-:-:S05]  /*0710*/  IMAD.MOV.U32 R5, RZ, RZ, R17 ;  /* 0x000000ffff057224 */ /* 0x000fca00078e0011 */
[----:B------:R-:W1:Y:S08]  /*0720*/  LDC R10, c[0x0][0x630] ;  /* 0x00018c00ff0a7b82 */ /* 0x000e700000000800 */
[----:B------:R-:W2:Y:S01]  /*0730*/  LDC.64 R14, c[0x0][0x620] ;  /* 0x00018800ff0e7b82 */ /* 0x000ea20000000a00 */
[----:B0-----:R-:W-:-:S04]  /*0740*/  ISETP.NE.U32.AND P0, PT, R12, RZ, PT ;  /* 0x000000ff0c00720c */ /* 0x001fc80003f05070 */
[----:B------:R-:W-:-:S13]  /*0750*/  ISETP.NE.AND.EX P0, PT, R13, RZ, PT, P0 ;  /* 0x000000ff0d00720c */ /* 0x000fda0003f05300 */
[----:B-12---:R-:W-:Y:S05]  /*0760*/  @!P0 BRA `(.L_x_5) ;  /* 0x0000000000288947 */ /* 0x006fea0003800000 */
[----:B------:R-:W0:Y:S02]  /*0770*/  LDC R9, c[0x0][0x634] ;  /* 0x00018d00ff097b82 */ /* 0x000e240000000800 */
[----:B0-----:R-:W-:-:S05]  /*0780*/  IADD3 R9, P0, R16, R9, RZ ;  /* 0x0000000910097210 */ /* 0x001fca0007f1e0ff */
[----:B------:R-:W-:-:S04]  /*0790*/  IMAD.X R11, RZ, RZ, R17, P0 ;  /* 0x000000ffff0b7224 */ /* 0x000fc800000e0611 */
[----:B------:R-:W-:-:S04]  /*07a0*/  IMAD.WIDE.U32 R4, R11, R12, RZ ;  /* 0x0000000c0b047225 */ /* 0x000fc800078e00ff */
[----:B------:R-:W-:-:S04]  /*07b0*/  IMAD.WIDE.U32 R6, P0, R9, R13, R4 ;  /* 0x0000000d09067225 */ /* 0x000fc80007800004 */
[----:B------:R-:W-:-:S04]  /*07c0*/  IMAD.WIDE.U32 R4, R9, R12, RZ ;  /* 0x0000000c09047225 */ /* 0x000fc800078e00ff */
[----:B------:R-:W-:Y:S01]  /*07d0*/  IMAD.X R9, RZ, RZ, RZ, P0 ;  /* 0x000000ffff097224 */ /* 0x000fe200000e06ff */
[----:B------:R-:W-:Y:S01]  /*07e0*/  IADD3 RZ, P0, R5, R6, RZ ;  /* 0x0000000605ff7210 */ /* 0x000fe20007f1e0ff */
[----:B------:R-:W-:-:S04]  /*07f0*/  IMAD.MOV.U32 R8, RZ, RZ, R7 ;  /* 0x000000ffff087224 */ /* 0x000fc800078e0007 */
[----:B------:R-:W-:-:S08]  /*0800*/  IMAD.WIDE.U32.X R4, R11, R13, R8, P0 ;  /* 0x0000000d0b047225 */ /* 0x000fd000000e0408 */
.L_x_5:
[-CC-:B------:R-:W-:Y:S01]  /*0810*/  SHF.R.U64 R24, R4, R10.reuse, R5.reuse ;  /* 0x0000000a04187219 */ /* 0x180fe20000001205 */
[----:B------:R-:W0:Y:S01]  /*0820*/  LDC R8, c[0x0][0x618] ;  /* 0x00018600ff087b82 */ /* 0x000e220000000800 */
[----:B------:R-:W-:Y:S01]  /*0830*/  SHF.R.U32.HI R4, RZ, R10, R5 ;  /* 0x0000000aff047219 */ /* 0x000fe20000011605 */
[----:B------:R-:W-:Y:S01]  /*0840*/  ULDC UR4, c[0x0][0x150] ;  /* 0x0000540000047ab9 */ /* 0x000fe20000000800 */
[----:B------:R-:W-:Y:S01]  /*0850*/  IADD3 R9, P0, RZ, -R24, RZ ;  /* 0x80000018ff097210 */ /* 0x000fe20007f1e0ff */
[----:B------:R-:W-:Y:S01]  /*0860*/  IMAD.MOV.U32 R5, RZ, RZ, R17 ;  /* 0x000000ffff057224 */ /* 0x000fe200078e0011 */
[----:B------:R-:W-:-:S03]  /*0870*/  I2FP.F32.U32 R3, R2 ;  /* 0x0000000200037245 */ /* 0x000fc60000201000 */
[----:B------:R-:W1:Y:S01]  /*0880*/  LDC.64 R18, c[0x0][0x640] ;  /* 0x00019000ff127b82 */ /* 0x000e620000000a00 */
[----:B------:R-:W-:Y:S02]  /*0890*/  IMAD.X R11, RZ, RZ, ~R4, P0 ;  /* 0x000000ffff0b7224 */ /* 0x000fe400000e0e04 */
[----:B------:R-:W-:Y:S01]  /*08a0*/  FMUL R3, R3, UR4 ;  /* 0x0000000403037c20 */ /* 0x000fe20008400000 */
[----:B------:R-:W-:Y:S01]  /*08b0*/  IMAD.MOV.U32 R4, RZ, RZ, R16 ;  /* 0x000000ffff047224 */ /* 0x000fe200078e0010 */
[----:B------:R-:W-:Y:S01]  /*08c0*/  ULDC UR4, c[0x0][0x154] ;  /* 0x0000550000047ab9 */ /* 0x000fe20000000800 */
[-C--:B------:R-:W-:Y:S02]  /*08d0*/  IMAD R6, R11, R14.reuse, RZ ;  /* 0x0000000e0b067224 */ /* 0x080fe400078e02ff */
[C---:B------:R-:W-:Y:S01]  /*08e0*/  IMAD.WIDE.U32 R4, R9.reuse, R14, R4 ;  /* 0x0000000e09047225 */ /* 0x040fe200078e0004 */
[----:B------:R-:W2:Y:S01]  /*08f0*/  LDC R10, c[0x0][0x608] ;  /* 0x00018200ff0a7b82 */ /* 0x000ea20000000800 */
[----:B------:R-:W3:Y:S02]  /*0900*/  F2I.U32.TRUNC.NTZ R3, R3 ;  /* 0x0000000300037305 */ /* 0x000ee4000020f000 */
[----:B------:R-:W-:-:S04]  /*0910*/  IMAD R9, R9, R15, R6 ;  /* 0x0000000f09097224 */ /* 0x000fc800078e0206 */
[----:B------:R-:W-:Y:S01]  /*0920*/  IMAD.IADD R5, R5, 0x1, R9 ;  /* 0x0000000105057824 */ /* 0x000fe200078e0209 */
[----:B------:R-:W4:Y:S01]  /*0930*/  LDC R7, c[0x0][0x144] ;  /* 0x00005100ff077b82 */ /* 0x000f220000000800 */
[----:B------:R-:W-:-:S03]  /*0940*/  IMAD.MOV.U32 R9, RZ, RZ, 0x1 ;  /* 0x00000001ff097424 */ /* 0x000fc600078e00ff */
[----:B0-----:R-:W-:Y:S02]  /*0950*/  SHF.R.U64 R12, R4, R8, R5 ;  /* 0x00000008040c7219 */ /* 0x001fe40000001205 */
[----:B------:R-:W-:Y:S02]  /*0960*/  I2FP.F32.U32 R4, R0 ;  /* 0x0000000000047245 */ /* 0x000fe40000201000 */
[----:B------:R-:W0:Y:S01]  /*0970*/  LDC R14, c[0x0][0x658] ;  /* 0x00019600ff0e7b82 */ /* 0x000e220000000800 */
[----:B-1----:R-:W-:Y:S01]  /*0980*/  ISETP.NE.U32.AND P0, PT, R18, RZ, PT ;  /* 0x000000ff1200720c */ /* 0x002fe20003f05070 */
[----:B---3--:R-:W-:Y:S02]  /*0990*/  IMAD.MOV R6, RZ, RZ, -R3 ;  /* 0x000000ffff067224 */ /* 0x008fe400078e0a03 */
[----:B------:R-:W-:Y:S01]  /*09a0*/  FMUL R4, R4, UR4 ;  /* 0x0000000404047c20 */ /* 0x000fe20008400000 */
[----:B------:R-:W-:Y:S01]  /*09b0*/  SHF.R.U32.HI R3, RZ, R8, R5 ;  /* 0x00000008ff037219 */ /* 0x000fe20000011605 */
[----:B------:R-:W-:Y:S01]  /*09c0*/  IMAD.MOV.U32 R5, RZ, RZ, -0x1 ;  /* 0xffffffffff057424 */ /* 0x000fe200078e00ff */
[----:B------:R-:W-:Y:S01]  /*09d0*/  ISETP.NE.AND.EX P0, PT, R19, RZ, PT, P0 ;  /* 0x000000ff1300720c */ /* 0x000fe20003f05300 */
[----:B------:R1:W3:Y:S01]  /*09e0*/  F2I.U32.TRUNC.NTZ R11, R4 ;  /* 0x00000004000b7305 */ /* 0x0002e2000020f000 */
[----:B------:R-:W1:Y:S01]  /*09f0*/  LDC R13, c[0x0][0x148] ;  /* 0x00005200ff0d7b82 */ /* 0x000e620000000800 */
[----:B--2---:R-:W-:-:S02]  /*0a00*/  SHF.R.U64 R23, R12, R10, R3 ;  /* 0x0000000a0c177219 */ /* 0x004fc40000001203 */
[----:B------:R-:W-:-:S05]  /*0a10*/  SHF.R.U32.HI R3, RZ, R10, R3 ;  /* 0x0000000aff037219 */ /* 0x000fca0000011603 */
[----:B------:R-:W2:Y:S01]  /*0a20*/  LDC R17, c[0x0][0x600] ;  /* 0x00018000ff117b82 */ /* 0x000ea20000000800 */
[----:B----4-:R-:W-:-:S07]  /*0a30*/  IMAD R8, R7, R6, R2 ;  /* 0x0000000607087224 */ /* 0x010fce00078e0202 */
[----:B------:R-:W4:Y:S01]  /*0a40*/  LDC R16, c[0x0][0x648] ;  /* 0x00019200ff107b82 */ /* 0x000f220000000800 */
[-C--:B0-----:R-:W-:Y:S02]  /*0a50*/  SHF.L.U32 R2, R5, R14.reuse, RZ ;  /* 0x0000000e05027219 */ /* 0x081fe400000006ff */
[--C-:B------:R-:W-:Y:S02]  /*0a60*/  SHF.R.U64 R22, R23, R14, R3.reuse ;  /* 0x0000000e17167219 */ /* 0x100fe40000001203 */
[----:B------:R-:W-:Y:S02]  /*0a70*/  LOP3.LUT R10, RZ, R2, RZ, 0x33, !PT ;  /* 0x00000002ff0a7212 */ /* 0x000fe400078e33ff */
[-C--:B------:R-:W-:Y:S01]  /*0a80*/  SHF.R.U32.HI R3, RZ, R14.reuse, R3 ;  /* 0x0000000eff037219 */ /* 0x080fe20000011603 */
[----:B------:R-:W0:Y:S01]  /*0a90*/  LDC R21, c[0x0][0x638] ;  /* 0x00018e00ff157b82 */ /* 0x000e220000000800 */
[----:B------:R-:W-:Y:S01]  /*0aa0*/  SHF.L.U32 R9, R9, R14, RZ ;  /* 0x0000000e09097219 */ /* 0x000fe200000006ff */
[----:B------:R-:W-:-:S06]  /*0ab0*/  IMAD.MOV.U32 R2, RZ, RZ, R22 ;  /* 0x000000ffff027224 */ /* 0x000fcc00078e0016 */
[----:B------:R-:W0:Y:S01]  /*0ac0*/  LDC R20, c[0x0][0x610] ;  /* 0x00018400ff147b82 */ /* 0x000e220000000800 */
[----:B-1-3--:R-:W-:Y:S05]  /*0ad0*/  @!P0 BRA `(.L_x_6) ;  /* 0x0000000000288947 */ /* 0x00afea0003800000 */
[----:B------:R-:W1:Y:S02]  /*0ae0*/  LDC R7, c[0x0][0x64c] ;  /* 0x00019300ff077b82 */ /* 0x000e640000000800 */
[----:B-1----:R-:W-:-:S05]  /*0af0*/  IADD3 R7, P0, R22, R7, RZ ;  /* 0x0000000716077210 */ /* 0x002fca0007f1e0ff */
        /* <DEDUP_REMOVED lines=8> */
.L_x_6:
[----:B----4-:R-:W-:Y:S01]  /*0b80*/  SHF.R.U64 R2, R2, R16, R3 ;  /* 0x0000001002027219 */ /* 0x010fe20000001203 */
[----:B--2---:R-:W-:Y:S01]  /*0b90*/  VIADD R3, R17, 0xffffffff ;  /* 0xffffffff11037836 */ /* 0x004fe20000000000 */
[----:B------:R-:W-:Y:S01]  /*0ba0*/  LOP3.LUT R10, R23, R10, RZ, 0xc0, !PT ;  /* 0x0000000a170a7212 */ /* 0x000fe200078ec0ff */
[----:B------:R-:W-:Y:S01]  /*0bb0*/  IMAD.MOV R11, RZ, RZ, -R11 ;  /* 0x000000ffff0b7224 */ /* 0x000fe200078e0a0b */
[----:B------:R-:W-:Y:S01]  /*0bc0*/  R2UR UR22, R24 ;  /* 0x00000000181672ca */ /* 0x000fe200000e0000 */
[----:B------:R-:W-:Y:S01]  /*0bd0*/  IMAD.MOV R4, RZ, RZ, -R2 ;  /* 0x000000ffff047224 */ /* 0x000fe200078e0a02 */
[----:B------:R-:W-:Y:S01]  /*0be0*/  LOP3.LUT R3, R12, R3, RZ, 0xc0, !PT ;  /* 0x000000030c037212 */ /* 0x000fe200078ec0ff */
[----:B------:R-:W-:Y:S02]  /*0bf0*/  @P4 IMAD R8, R13, R11, R0 ;  /* 0x0000000b0d084224 */ /* 0x000fe400078e0200 */
[----:B------:R-:W-:Y:S02]  /*0c00*/  IMAD R9, R9, R2, R10 ;  /* 0x0000000209097224 */ /* 0x000fe400078e020a */
[----:B0-----:R-:W-:-:S02]  /*0c10*/  IMAD R0, R4, R21, R22 ;  /* 0x0000001504007224 */ /* 0x001fc400078e0216 */
[----:B------:R-:W-:Y:S02]  /*0c20*/  IMAD R8, R9, R20, R8 ;  /* 0x0000001409087224 */ /* 0x000fe400078e0208 */
[----:B------:R-:W-:Y:S02]  /*0c30*/  IMAD R3, R0, R17, R3 ;  /* 0x0000001100037224 */ /* 0x000fe400078e0203 */
[----:B------:R-:W-:-:S03]  /*0c40*/  IMAD.MOV.U32 R4, RZ, RZ, 0x1 ;  /* 0x00000001ff047424 */ /* 0x000fc600078e00ff */
[----:B------:R-:W-:Y:S02]  /*0c50*/  SEL R2, R3, R8, !P4 ;  /* 0x0000000803027207 */ /* 0x000fe40006000000 */
[----:B------:R-:W-:-:S03]  /*0c60*/  SEL R0, R8, R3, !P4 ;  /* 0x0000000308007207 */ /* 0x000fc60006000000 */
[----:B------:R0:W-:Y:S04]  /*0c70*/  STL [R1+0x80], R2 ;  /* 0x0000800201007387 */ /* 0x0001e80000100800 */
[----:B------:R0:W-:Y:S02]  /*0c80*/  STL [R1+0x84], R0 ;  /* 0x0000840001007387 */ /* 0x0001e40000100800 */
.L_x_4:
[----:B------:R-:W-:-:S08]  /*0c90*/  NOP ;  /* 0x0000000000007918 */ /* 0x000fd00000000000 */
[----:B------:R-:W1:Y:S02]  /*0ca0*/  USETMAXREG.TRY_ALLOC.CTAPOOL UP0, 0xe8 ;  /* 0x000000e8000079c8 */ /* 0x000e640008000600 */
[----:B-1----:R-:W-:-:S13]  /*0cb0*/  PLOP3.LUT P0, PT, PT, PT, UP0, 0x80, 0x0 ;  /* 0x000000000000781c */ /* 0x002fda0003f0f008 */
[----:B------:R-:W-:Y:S05]  /*0cc0*/  @!P0 BRA `(.L_x_4) ;  /* 0xfffffffc00f08947 */ /* 0x000fea000383ffff */
[----:B------:R-:W-:Y:S01]  /*0cd0*/  ULDC.64 UR4, c[0x0][0x598] ;  /* 0x0001660000047ab9 */ /* 0x000fe20000000a00 */
[----:B------:R-:W-:Y:S01]  /*0ce0*/  ULDC.64 UR16, c[0x0][0x208] ;  /* 0x0000820000107ab9 */ /* 0x000fe20000000a00 */
[----:B------:R-:W-:-:S04]  /*0cf0*/  ISETP.NE.U32.AND P0, PT, RZ, UR4, PT ;  /* 0x00000004ff007c0c */ /* 0x000fc8000bf05070 */
[----:B------:R-:W-:-:S13]  /*0d00*/  ISETP.NE.AND.EX P0, PT, RZ, UR5, PT, P0 ;  /* 0x00000005ff007c0c */ /* 0x000fda000bf05300 */
[----:B------:R-:W-:Y:S05]  /*0d10*/  @!P0 BRA `(.L_x_7) ;  /* 0x0000000000208947 */ /* 0x000fea0003800000 */
[----:B0-----:R-:W0:Y:S02]  /*0d20*/  LDC.64 R2, c[0x0][0x598] ;  /* 0x00016600ff027b82 */ /* 0x001e240000000a00 */
[----:B0-----:R-:W2:Y:S02]  /*0d30*/  LDG.E.64 R2, desc[UR16][R2.64] ;  /* 0x0000001002027981 */ /* 0x001ea4000c1e1b00 */
[----:B--2---:R-:W-:-:S04]  /*0d40*/  ISETP.NE.U32.AND P0, PT, R2, RZ, PT ;  /* 0x000000ff0200720c */ /* 0x004fc80003f05070 */
[----:B------:R-:W-:-:S13]  /*0d50*/  ISETP.NE.AND.EX P0, PT, R3, RZ, PT, P0 ;  /* 0x000000ff0300720c */ /* 0x000fda0003f05300 */
[----:B------:R-:W-:Y:S05]  /*0d60*/  @!P0 BRA `(.L_x_7) ;  /* 0x00000000000c8947 */ /* 0x000fea0003800000 */
[----:B------:R-:W2:Y:S02]  /*0d70*/  LD.E R2, desc[UR16][R2.64] ;  /* 0x0000001002027980 */ /* 0x000ea4000c101900 */
[----:B--2---:R-:W-:Y:S01]  /*0d80*/  R2UR UR20, R2 ;  /* 0x00000000021472ca */ /* 0x004fe200000e0000 */
[----:B------:R-:W-:-:S14]  /*0d90*/  BRA `(.L_x_8) ;  /* 0x0000000000247947 */ /* 0x000fdc0003800000 */
.L_x_7:
[----:B------:R-:W-:Y:S02]  /*0da0*/  ULDC.64 UR4, c[0x0][0x588] ;  /* 0x0001620000047ab9 */ /* 0x000fe40000000a00 */
[----:B------:R-:W-:-:S04]  /*0db0*/  ISETP.NE.U32.AND P0, PT, RZ, UR4, PT ;  /* 0x00000004ff007c0c */ /* 0x000fc8000bf05070 */
[----:B------:R-:W-:-:S13]  /*0dc0*/  ISETP.NE.AND.EX P0, PT, RZ, UR5, PT, P0 ;  /* 0x00000005ff007c0c */ /* 0x000fda000bf05300 */
[----:B------:R-:W-:Y:S05]  /*0dd0*/  @!P0 BRA `(.L_x_9) ;  /* 0x0000000000108947 */ /* 0x000fea0003800000 */
[----:B0-----:R-:W0:Y:S02]  /*0de0*/  LDC.64 R2, c[0x0][0x588] ;  /* 0x00016200ff027b82 */ /* 0x001e240000000a00 */
[----:B0-----:R-:W2:Y:S02]  /*0df0*/  LDG.E R2, desc[UR16][R2.64] ;  /* 0x0000001002027981 */ /* 0x001ea4000c1e1900 */
[----:B--2---:R-:W-:Y:S01]  /*0e00*/  R2UR UR20, R2 ;  /* 0x00000000021472ca */ /* 0x004fe200000e0000 */
[----:B------:R-:W-:-:S14]  /*0e10*/  BRA `(.L_x_8) ;  /* 0x0000000000047947 */ /* 0x000fdc0003800000 */
.L_x_9:
[----:B------:R-:W-:-:S05]  /*0e20*/  ULDC UR20, c[0x0][0x580] ;  /* 0x0001600000147ab9 */ /* 0x000fca0000000800 */
.L_x_8:
[----:B------:R-:W-:Y:S02]  /*0e30*/  ULDC.64 UR4, c[0x0][0x5a0] ;  /* 0x0001680000047ab9 */ /* 0x000fe40000000a00 */
        /* <DEDUP_REMOVED lines=11> */
.L_x_10:
        /* <DEDUP_REMOVED lines=8> */
.L_x_12:
[----:B------:R-:W-:-:S05]  /*0f70*/  ULDC UR21, c[0x0][0x584] ;  /* 0x0001610000157ab9 */ /* 0x000fca0000000800 */
.L_x_11:
[----:B------:R-:W-:-:S13]  /*0f80*/  LOP3.LUT P0, RZ, R4, 0xff, RZ, 0xc0, !PT ;  /* 0x000000ff04ff7812 */ /* 0x000fda000780c0ff */
[----:B------:R-:W-:Y:S05]  /*0f90*/  @!P0 EXIT ;  /* 0x000000000000894d */ /* 0x000fea0003800000 */
[----:B------:R-:W-:Y:S01]  /*0fa0*/  ULDC UR4, c[0x0][0x28c] ;  /* 0x0000a30000047ab9 */ /* 0x000fe20000000800 */
[----:B------:R-:W-:Y:S02]  /*0fb0*/  ULOP3.LUT UR23, UR13, 0x1, URZ, 0xfc, !UPT ;  /* 0x000000010d177892 */ /* 0x000fe4000f8efc3f */
[----:B------:R-:W-:-:S04]  /*0fc0*/  UIADD3 UR4, UR4, 0x1f, URZ ;  /* 0x0000001f04047890 */ /* 0x000fc8000fffe03f */
[----:B------:R-:W-:-:S04]  /*0fd0*/  USHF.R.S32.HI UR5, URZ, 0x1f, UR4 ;  /* 0x0000001f3f057899 */ /* 0x000fc80008011404 */
[----:B------:R-:W-:-:S03]  /*0fe0*/  ULEA.HI UR5, UR5, UR4, URZ, 0x5 ;  /* 0x0000000405057291 */ /* 0x000fc6000f8f283f */
[----:B------:R-:W-:Y:S01]  /*0ff0*/  UMOV UR4, URZ ;  /* 0x0000003f00047c82 */ /* 0x000fe20008000000 */
[----:B------:R-:W-:-:S03]  /*1000*/  USHF.R.S32.HI UR12, URZ, 0x5, UR5 ;  /* 0x000000053f0c7899 */ /* 0x000fc60008011405 */
[----:B------:R-:W-:-:S09]  /*1010*/  UMOV UR5, URZ ;  /* 0x0000003f00057c82 */ /* 0x000fd20008000000 */
.L_x_293:
[----:B0-----:R-:W0:Y:S01]  /*1020*/  S2R R0, SR_TID.X ;  /* 0x0000000000007919 */ /* 0x001e220000002100 */
[----:B-1----:R-:W1:Y:S01]  /*1030*/  S2UR UR11, SR_CgaCtaId ;  /* 0x00000000000b79c3 */ /* 0x002e620000008800 */
[----:B------:R-:W-:Y:S01]  /*1040*/  UMOV UR14, 0x400 ;  /* 0x00000400000e7882 */ /* 0x000fe20000000000 */
[----:B------:R-:W-:Y:S01]  /*1050*/  UMOV UR6, URZ ;  /* 0x0000003f00067c82 */ /* 0x000fe20008000000 */
[----:B------:R-:W-:Y:S01]  /*1060*/  STL [R1+0x74], RZ ;  /* 0x000074ff01007387 */ /* 0x000fe20000100800 */
[----:B------:R-:W-:Y:S01]  /*1070*/  UMOV UR7, URZ ;  /* 0x0000003f00077c82 */ /* 0x000fe20008000000 */
[----:B------:R-:W-:Y:S01]  /*1080*/  UMOV UR8, URZ ;  /* 0x0000003f00087c82 */ /* 0x000fe20008000000 */
[----:B------:R-:W-:Y:S01]  /*1090*/  UMOV UR18, UR5 ;  /* 0x0000000500127c82 */ /* 0x000fe20008000000 */
[----:B------:R-:W-:Y:S01]  /*10a0*/  STL [R1+0x70], RZ ;  /* 0x000070ff01007387 */ /* 0x000fe20000100800 */
[----:B--2---:R-:W2:Y:S01]  /*10b0*/  LDC R2, c[0x0][0x28c] ;  /* 0x0000a300ff027b82 */ /* 0x004ea20000000800 */
[----:B------:R-:W-:-:S02]  /*10c0*/  CS2R R4, SRZ ;  /* 0x0000000000047805 */ /* 0x000fc4000001ff00 */
[----:B------:R-:W-:Y:S01]  /*10d0*/  CS2R R6, SRZ ;  /* 0x0000000000067805 */ /* 0x000fe2000001ff00 */
[----:B------:R-:W-:Y:S01]  /*10e0*/  STL [R1+0x6c], RZ ;  /* 0x00006cff01007387 */ /* 0x000fe20000100800 */
[----:B------:R-:W-:Y:S02]  /*10f0*/  CS2R R8, SRZ ;  /* 0x0000000000087805 */ /* 0x000fe4000001ff00 */
[----:B------:R-:W-:Y:S02]  /*1100*/  CS2R R10, SRZ ;  /* 0x00000000000a7805 */ /* 0x000fe4000001ff00 */
[----:B------:R-:W-:Y:S01]  /*1110*/  CS2R R12, SRZ ;  /* 0x00000000000c7805 */ /* 0x000fe2000001ff00 */
[----:B------:R-:W-:Y:S01]  /*1120*/  STL [R1+0x68], RZ ;  /* 0x000068ff01007387 */ /* 0x000fe20000100800 */
[----:B------:R-:W-:Y:S02]  /*1130*/  CS2R R14, SRZ ;  /* 0x00000000000e7805 */ /* 0x000fe4000001ff00 */
[----:B------:R-:W-:-:S02]  /*1140*/  CS2R R16, SRZ ;  /* 0x0000000000107805 */ /* 0x000fc4000001ff00 */
[----:B------:R-:W-:Y:S01]  /*1150*/  CS2R R18, SRZ ;  /* 0x0000000000127805 */ /* 0x000fe2000001ff00 */
[----:B------:R-:W-:Y:S01]  /*1160*/  STL [R1+0x64], RZ ;  /* 0x000064ff01007387 */ /* 0x000fe20000100800 */
[----:B------:R-:W-:Y:S02]  /*1170*/  CS2R R20, SRZ ;  /* 0x0000000000147805 */ /* 0x000fe4000001ff00 */
[----:B------:R-:W-:Y:S02]  /*1180*/  CS2R R22, SRZ ;  /* 0x0000000000167805 */ /* 0x000fe4000001ff00 */
[----:B------:R-:W-:Y:S01]  /*1190*/  CS2R R152, SRZ ;  /* 0x0000000000987805 */ /* 0x000fe2000001ff00 */
[----:B------:R-:W-:Y:S01]  /*11a0*/  STL [R1+0x60], RZ ;  /* 0x000060ff01007387 */ /* 0x000fe20000100800 */
[----:B-1----:R-:W-:Y:S01]  /*11b0*/  ULEA UR14, UR11, UR14, 0x18 ;  /* 0x0000000e0b0e7291 */ /* 0x002fe2000f8ec03f */
[----:B------:R-:W-:Y:S02]  /*11c0*/  CS2R R154, SRZ ;  /* 0x00000000009a7805 */ /* 0x000fe4000001ff00 */
[----:B------:R-:W-:Y:S01]  /*11d0*/  CS2R R156, SRZ ;  /* 0x00000000009c7805 */ /* 0x000fe2000001ff00 */
[----:B------:R-:W-:Y:S01]  /*11e0*/  STL [R1+0x5c], RZ ;  /* 0x00005cff01007387 */ /* 0x000fe20000100800 */
[----:B------:R-:W-:-:S02]  /*11f0*/  CS2R R158, SRZ ;  /* 0x00000000009e7805 */ /* 0x000fc4000001ff00 */
[----:B------:R-:W-:Y:S02]  /*1200*/  CS2R R160, SRZ ;  /* 0x0000000000a07805 */ /* 0x000fe4000001ff00 */
[----:B------:R-:W-:Y:S02]  /*1210*/  CS2R R162, SRZ ;  /* 0x0000000000a27805 */ /* 0x000fe4000001ff00 */
[----:B0-----:R-:W-:Y:S01]  /*1220*/  LOP3.LUT R0, R0, 0x80, RZ, 0xc0, !PT ;  /* 0x0000008000007812 */ /* 0x001fe200078ec0ff */
[----:B------:R-:W-:Y:S01]  /*1230*/  STL [R1+0x58], RZ ;  /* 0x000058ff01007387 */ /* 0x000fe20000100800 */
[----:B--2---:R-:W-:Y:S02]  /*1240*/  ISETP.GE.AND P0, PT, R2, 0x1, PT ;  /* 0x000000010200780c */ /* 0x004fe40003f06270 */
[----:B------:R-:W-:Y:S02]  /*1250*/  CS2R R2, SRZ ;  /* 0x0000000000027805 */ /* 0x000fe4000001ff00 */
[----:B------:R-:W-:Y:S01]  /*1260*/  SHF.R.U32.HI R0, RZ, 0x7, R0 ;  /* 0x00000007ff007819 */ /* 0x000fe20000011600 */
[----:B------:R-:W-:Y:S01]  /*1270*/  STL [R1+0x54], RZ ;  /* 0x000054ff01007387 */ /* 0x000fe20000100800 */
[----:B------:R-:W-:-:S02]  /*1280*/  CS2R R164, SRZ ;  /* 0x0000000000a47805 */ /* 0x000fc4000001ff00 */
[----:B------:R-:W-:Y:S02]  /*1290*/  CS2R R166, SRZ ;  /* 0x0000000000a67805 */ /* 0x000fe4000001ff00 */
[----:B------:R-:W-:Y:S01]  /*12a0*/  CS2R R168, SRZ ;  /* 0x0000000000a87805 */ /* 0x000fe2000001ff00 */
[----:B------:R-:W-:Y:S01]  /*12b0*/  STL [R1+0x50], RZ ;  /* 0x000050ff01007387 */ /* 0x000fe20000100800 */
[----:B------:R-:W-:Y:S02]  /*12c0*/  CS2R R170, SRZ ;  /* 0x0000000000aa7805 */ /* 0x000fe4000001ff00 */
[----:B------:R-:W-:Y:S02]  /*12d0*/  CS2R R172, SRZ ;  /* 0x0000000000ac7805 */ /* 0x000fe4000001ff00 */
[----:B------:R-:W-:Y:S01]  /*12e0*/  CS2R R174, SRZ ;  /* 0x0000000000ae7805 */ /* 0x000fe2000001ff00 */
[----:B------:R-:W0:Y:S01]  /*12f0*/  SHFL.IDX PT, R0, R0, RZ, 0x1f ;  /* 0x00001fff00007589 */ /* 0x000e2200000e0000 */
[----:B------:R-:W-:-:S02]  /*1300*/  CS2R R176, SRZ ;  /* 0x0000000000b07805 */ /* 0x000fc4000001ff00 */
[----:B------:R-:W-:Y:S02]  /*1310*/  CS2R R178, SRZ ;  /* 0x0000000000b27805 */ /* 0x000fe4000001ff00 */
[----:B------:R-:W-:Y:S01]  /*1320*/  CS2R R180, SRZ ;  /* 0x0000000000b47805 */ /* 0x000fe2000001ff00 */
[----:B------:R1:W-:Y:S01]  /*1330*/  STL [R1+0x4c], RZ ;  /* 0x00004cff01007387 */ /* 0x0003e20000100800 */
[----:B------:R-:W-:Y:S02]  /*1340*/  CS2R R182, SRZ ;  /* 0x0000000000b67805 */ /* 0x000fe4000001ff00 */
[----:B------:R-:W-:Y:S02]  /*1350*/  CS2R R184, SRZ ;  /* 0x0000000000b87805 */ /* 0x000fe4000001ff00 */
[----:B------:R-:W-:Y:S01]  /*1360*/  CS2R R186, SRZ ;  /* 0x0000000000ba7805 */ /* 0x000fe2000001ff00 */
[----:B------:R1:W-:Y:S01]  /*1370*/  STL [R1+0x48], RZ ;  /* 0x000048ff01007387 */ /* 0x0003e20000100800 */
        /* <DEDUP_REMOVED lines=14> */
[----:B------:R-:W-:Y:S02]  /*1460*/  CS2R R210, SRZ ;  /* 0x0000000000d27805 */ /* 0x000fe4000001ff00 */
[----:B0-----:R-:W-:Y:S01]  /*1470*/  R2UR UR9, R0 ;  /* 0x00000000000972ca */ /* 0x001fe200000e0000 */
[----:B------:R1:W-:Y:S01]  /*1480*/  STL [R1+0x38], RZ ;  /* 0x000038ff01007387 */ /* 0x0003e20000100800 */
[----:B------:R-:W-:Y:S01]  /*1490*/  IMAD.MOV.U32 R0, RZ, RZ, RZ ;  /* 0x000000ffff007224 */ /* 0x000fe200078e00ff */
[----:B------:R-:W-:-:S02]  /*14a0*/  CS2R R212, SRZ ;  /* 0x0000000000d47805 */ /* 0x000fc4000001ff00 */
[----:B------:R-:W-:Y:S01]  /*14b0*/  CS2R R214, SRZ ;  /* 0x0000000000d67805 */ /* 0x000fe2000001ff00 */
[----:B------:R1:W-:Y:S01]  /*14c0*/  STL [R1+0x34], RZ ;  /* 0x000034ff01007387 */ /* 0x0003e20000100800 */
[----:B------:R-:W-:Y:S02]  /*14d0*/  CS2R R216, SRZ ;  /* 0x0000000000d87805 */ /* 0x000fe4000001ff00 */
[----:B------:R-:W-:Y:S02]  /*14e0*/  CS2R R218, SRZ ;  /* 0x0000000000da7805 */ /* 0x000fe4000001ff00 */
[----:B------:R-:W-:Y:S01]  /*14f0*/  CS2R R220, SRZ ;  /* 0x0000000000dc7805 */ /* 0x000fe2000001ff00 */
[----:B------:R1:W-:Y:S01]  /*1500*/  STL [R1+0x30], RZ ;  /* 0x000030ff01007387 */ /* 0x0003e20000100800 */
[----:B------:R-:W-:Y:S02]  /*1510*/  CS2R R222, SRZ ;  /* 0x0000000000de7805 */ /* 0x000fe4000001ff00 */
[----:B------:R-:W-:Y:S01]  /*1520*/  CS2R R224, SRZ ;  /* 0x0000000000e07805 */ /* 0x000fe2000001ff00 */
[----:B------:R-:W-:Y:S01]  /*1530*/  IMAD.MOV.U32 R226, RZ, RZ, RZ ;  /* 0x000000ffffe27224 */ /* 0x000fe200078e00ff */
[----:B------:R1:W-:Y:S01]  /*1540*/  STL [R1+0x2c], RZ ;  /* 0x00002cff01007387 */ /* 0x0003e20000100800 */
[----:B------:R-:W-:Y:S01]  /*1550*/  ULEA.HI UR10, UR9, UR9, URZ, 0x1 ;  /* 0x00000009090a7291 */ /* 0x000fe2000f8f083f */
[----:B------:R-:W-:Y:S01]  /*1560*/  IMAD.U32 R227, RZ, RZ, UR4 ;  /* 0x00000004ffe37e24 */ /* 0x000fe2000f8e00ff */
[----:B------:R-:W-:Y:S01]  /*1570*/  CS2R R88, SRZ ;  /* 0x0000000000587805 */ /* 0x000fe2000001ff00 */
[----:B------:R1:W-:Y:S01]  /*1580*/  STL [R1+0x28], RZ ;  /* 0x000028ff01007387 */ /* 0x0003e20000100800 */
[----:B------:R-:W-:Y:S01]  /*1590*/  ULOP3.LUT UR10, UR10, 0x1ffffe, URZ, 0xc0, !UPT ;  /* 0x001ffffe0a0a7892 */ /* 0x000fe2000f8ec03f */
[----:B------:R-:W-:-:S02]  /*15a0*/  CS2R R90, SRZ ;  /* 0x00000000005a7805 */ /* 0x000fc4000001ff00 */
[----:B------:R-:W-:Y:S01]  /*15b0*/  CS2R R92, SRZ ;  /* 0x00000000005c7805 */ /* 0x000fe2000001ff00 */
[----:B------:R1:W-:Y:S01]  /*15c0*/  STL [R1+0x24], RZ ;  /* 0x000024ff01007387 */ /* 0x0003e20000100800 */
[----:B------:R-:W-:Y:S01]  /*15d0*/  UIADD3 UR10, UR9, -UR10, URZ ;  /* 0x8000000a090a7290 */ /* 0x000fe2000fffe03f */
[----:B------:R-:W-:Y:S02]  /*15e0*/  CS2R R94, SRZ ;  /* 0x00000000005e7805 */ /* 0x000fe4000001ff00 */
[----:B------:R-:W-:Y:S01]  /*15f0*/  CS2R R96, SRZ ;  /* 0x0000000000607805 */ /* 0x000fe2000001ff00 */
[----:B------:R1:W-:Y:S01]  /*1600*/  STL [R1+0x20], RZ ;  /* 0x000020ff01007387 */ /* 0x0003e20000100800 */
[----:B------:R-:W-:Y:S01]  /*1610*/  ULEA UR10, UR10, UR14, 0xb ;  /* 0x0000000e0a0a7291 */ /* 0x000fe2000f8e583f */
[----:B------:R-:W-:Y:S02]  /*1620*/  CS2R R98, SRZ ;  /* 0x0000000000627805 */ /* 0x000fe4000001ff00 */
[----:B------:R-:W-:Y:S01]  /*1630*/  CS2R R100, SRZ ;  /* 0x0000000000647805 */ /* 0x000fe2000001ff00 */
[----:B------:R1:W-:Y:S01]  /*1640*/  STL [R1+0x1c], RZ ;  /* 0x00001cff01007387 */ /* 0x0003e20000100800 */
[----:B------:R-:W-:Y:S01]  /*1650*/  UIADD3 UR10, UR10, 0x100, URZ ;  /* 0x000001000a0a7890 */ /* 0x000fe2000fffe03f */
[----:B------:R-:W-:-:S02]  /*1660*/  CS2R R102, SRZ ;  /* 0x0000000000667805 */ /* 0x000fc4000001ff00 */
[----:B------:R-:W-:Y:S01]  /*1670*/  CS2R R104, SRZ ;  /* 0x0000000000687805 */ /* 0x000fe2000001ff00 */
[----:B------:R1:W-:Y:S01]  /*1680*/  STL [R1+0x18], RZ ;  /* 0x000018ff01007387 */ /* 0x0003e20000100800 */
[----:B------:R-:W-:Y:S01]  /*1690*/  USHF.R.U32.HI UR10, URZ, 0x4, UR10 ;  /* 0x000000043f0a7899 */ /* 0x000fe2000801160a */
[----:B------:R-:W-:Y:S02]  /*16a0*/  CS2R R106, SRZ ;  /* 0x00000000006a7805 */ /* 0x000fe4000001ff00 */
[----:B------:R-:W-:Y:S01]  /*16b0*/  CS2R R108, SRZ ;  /* 0x00000000006c7805 */ /* 0x000fe2000001ff00 */
[----:B------:R1:W-:Y:S01]  /*16c0*/  STL [R1+0x14], RZ ;  /* 0x000014ff01007387 */ /* 0x0003e20000100800 */
[----:B------:R-:W-:Y:S01]  /*16d0*/  ULOP3.LUT UR15, UR10, 0x3fff, URZ, 0xc0, !UPT ;  /* 0x00003fff0a0f7892 */ /* 0x000fe2000f8ec03f */
        /* <DEDUP_REMOVED lines=18> */
[----:B------:R1:W-:Y:S01]  /*1800*/  STL [R1], RZ ;  /* 0x000000ff01007387 */ /* 0x0003e20000100800 */
[----:B------:R-:W-:-:S02]  /*1810*/  CS2R R138, SRZ ;  /* 0x00000000008a7805 */ /* 0x000fc4000001ff00 */
[----:B------:R-:W-:Y:S02]  /*1820*/  CS2R R140, SRZ ;  /* 0x00000000008c7805 */ /* 0x000fe4000001ff00 */
[----:B------:R-:W-:Y:S02]  /*1830*/  CS2R R142, SRZ ;  /* 0x00000000008e7805 */ /* 0x000fe4000001ff00 */
[----:B------:R-:W-:Y:S02]  /*1840*/  CS2R R144, SRZ ;  /* 0x0000000000907805 */ /* 0x000fe4000001ff00 */
[----:B------:R-:W-:Y:S02]  /*1850*/  CS2R R146, SRZ ;  /* 0x0000000000927805 */ /* 0x000fe4000001ff00 */
[----:B------:R-:W-:Y:S02]  /*1860*/  CS2R R148, SRZ ;  /* 0x0000000000947805 */ /* 0x000fe4000001ff00 */
[----:B------:R-:W-:-:S02]  /*1870*/  CS2R R150, SRZ ;  /* 0x0000000000967805 */ /* 0x000fc4000001ff00 */
[----:B------:R-:W-:Y:S02]  /*1880*/  CS2R R24, SRZ ;  /* 0x0000000000187805 */ /* 0x000fe4000001ff00 */
[----:B---3--:R-:W-:Y:S02]  /*1890*/  CS2R R26, SRZ ;  /* 0x00000000001a7805 */ /* 0x008fe4000001ff00 */
[----:B------:R-:W-:Y:S02]  /*18a0*/  CS2R R28, SRZ ;  /* 0x00000000001c7805 */ /* 0x000fe4000001ff00 */
[----:B----4-:R-:W-:Y:S02]  /*18b0*/  CS2R R30, SRZ ;  /* 0x00000000001e7805 */ /* 0x010fe4000001ff00 */
[----:B------:R-:W-:Y:S02]  /*18c0*/  CS2R R32, SRZ ;  /* 0x0000000000207805 */ /* 0x000fe4000001ff00 */
        /* <DEDUP_REMOVED lines=26> */
[----:B------:R-:W-:Y:S01]  /*1a70*/  CS2R R86, SRZ ;  /* 0x0000000000567805 */ /* 0x000fe2000001ff00 */
[----:B-1----:R-:W-:Y:S06]  /*1a80*/  @!P0 BRA `(.L_x_13) ;  /* 0x0000001000608947 */ /* 0x002fec0003800000 */
[----:B------:R-:W-:-:S06]  /*1a90*/  UISETP.NE.AND UP0, UPT, UR23, 0x3, UPT ;  /* 0x000000031700788c */ /* 0x000fcc000bf05270 */
[----:B------:R-:W-:-:S13]  /*1aa0*/  PLOP3.LUT P1, PT, PT, PT, UP0, 0x80, 0x0 ;  /* 0x000000000000781c */ /* 0x000fda0003f2f008 */
[----:B------:R-:W-:Y:S05]  /*1ab0*/  @!P1 BRA `(.L_x_14) ;  /* 0x0000000000049947 */ /* 0x000fea0003800000 */
[----:B------:R-:W-:Y:S01]  /*1ac0*/  BPT.TRAP 0x1 ;  /* 0x000000040000795c */ /* 0x000fe20000300000 */
.L_x_14:
[----:B------:R-:W-:Y:S01]  /*1ad0*/  ULEA UR7, UR5, UR14, 0x3 ;  /* 0x0000000e05077291 */ /* 0x000fe2000f8e183f */
[----:B------:R-:W-:-:S05]  /*1ae0*/  IMAD.U32 R0, RZ, RZ, UR4 ;  /* 0x00000004ff007e24 */ /* 0x000fca000f8e00ff */
[----:B------:R-:W-:-:S04]  /*1af0*/  SHF.L.U32 R0, R0, 0x1f, RZ ;  /* 0x0000001f00007819 */ /* 0x000fc800000006ff */
[----:B------:R0:W1:Y:S01]  /*1b00*/  SYNCS.PHASECHK.TRANS64.TRYWAIT P0, [UR7], R0 ;  /* 0x00000000ff0075a7 */ /* 0x0000620008000147 */
[----:B------:R-:W-:Y:S05]  /*1b10*/  @!P1 BRA `(.L_x_15) ;  /* 0x0000000000049947 */ /* 0x000fea0003800000 */
[----:B------:R-:W-:Y:S01]  /*1b20*/  BPT.TRAP 0x1 ;  /* 0x000000040000795c */ /* 0x000fe20000300000 */
.L_x_15:
[----:B------:R2:W-:Y:S01]  /*1b30*/  STL [R1+0x74], RZ ;  /* 0x000074ff01007387 */ /* 0x0005e20000100800 */
[----:B------:R-:W-:Y:S01]  /*1b40*/  UMOV UR6, 0x1 ;  /* 0x0000000100067882 */ /* 0x000fe20000000000 */
[----:B-1----:R-:W-:Y:S05]  /*1b50*/  @P0 BRA `(.L_x_16) ;  /* 0x0000000000080947 */ /* 0x002fea0003800000 */
[----:B------:R-:W1:Y:S02]  /*1b60*/  SYNCS.PHASECHK.TRANS64.TRYWAIT P0, [UR7], R0 ;  /* 0x00000000ff0075a7 */ /* 0x000e640008000147 */
[----:B-1----:R-:W-:Y:S05]  /*1b70*/  @!P0 BRA `(.L_x_17) ;  /* 0x000000e400488947 */ /* 0x002fea0003800000 */
.L_x_16:
[----:B------:R3:W-:Y:S01]  /*1b80*/  STL [R1+0x70], RZ ;  /* 0x000070ff01007387 */ /* 0x0007e20000100800 */
[----:B------:R-:W-:Y:S01]  /*1b90*/  UIADD3 UR7, UR14, 0x8100, URZ ;  /* 0x000081000e077890 */ /* 0x000fe2000fffe03f */
[----:B------:R-:W-:Y:S01]  /*1ba0*/  WARPGROUP.ARRIVE ;  /* 0x00000000000079c5 */ /* 0x000fe20000000000 */
[----:B------:R-:W-:Y:S01]  /*1bb0*/  ULOP3.LUT UR8, UR15, 0x10000, URZ, 0xfc, !UPT ;  /* 0x000100000f087892 */ /* 0x000fe2000f8efc3f */
[----:B------:R3:W-:Y:S01]  /*1bc0*/  STL [R1+0x6c], RZ ;  /* 0x00006cff01007387 */ /* 0x0007e20000100800 */
[----:B------:R-:W-:Y:S01]  /*1bd0*/  USHF.R.U32.HI UR7, URZ, 0x4, UR7 ;  /* 0x000000043f077899 */ /* 0x000fe20008011607 */
[----:B01----:R-:W-:Y:S01]  /*1be0*/  IMAD.MOV.U32 R0, RZ, RZ, RZ ;  /* 0x000000ffff007224 */ /* 0x003fe200078e00ff */
[----:B------:R-:W-:Y:S01]  /*1bf0*/  ULEA UR8, UR5, UR8, 0x9 ;  /* 0x0000000805087291 */ /* 0x000fe2000f8e483f */
[----:B------:R3:W-:Y:S01]  /*1c00*/  STL [R1+0x68], RZ ;  /* 0x000068ff01007387 */ /* 0x0007e20000100800 */
[----:B------:R-:W-:Y:S01]  /*1c10*/  ULOP3.LUT UR7, UR7, 0x3fff, URZ, 0xc0, !UPT ;  /* 0x00003fff07077892 */ /* 0x000fe2000f8ec03f */
[----:B------:R-:W-:Y:S01]  /*1c20*/  CS2R R2, SRZ ;  /* 0x0000000000027805 */ /* 0x000fe2000001ff00 */
[----:B------:R-:W-:Y:S01]  /*1c30*/  UMOV UR9, 0xc0000010 ;  /* 0xc000001000097882 */ /* 0x000fe20000000000 */
[----:B------:R3:W-:Y:S01]  /*1c40*/  STL [R1+0x64], RZ ;  /* 0x000064ff01007387 */ /* 0x0007e20000100800 */
[----:B------:R-:W-:Y:S01]  /*1c50*/  ULOP3.LUT UR7, UR7, 0x10000, URZ, 0xfc, !UPT ;  /* 0x0001000007077892 */ /* 0x000fe2000f8efc3f */
[----:B------:R-:W-:Y:S01]  /*1c60*/  CS2R R4, SRZ ;  /* 0x0000000000047805 */ /* 0x000fe2000001ff00 */
[----:B------:R-:W-:Y:S01]  /*1c70*/  UMOV UR11, 0xc0000010 ;  /* 0xc0000010000b7882 */ /* 0x000fe20000000000 */
[----:B------:R3:W-:Y:S01]  /*1c80*/  STL [R1+0x60], RZ ;  /* 0x000060ff01007387 */ /* 0x0007e20000100800 */
[----:B------:R-:W-:Y:S01]  /*1c90*/  ULEA UR10, UR5, UR7, 0x8 ;  /* 0x00000007050a7291 */ /* 0x000fe2000f8e403f */
[----:B------:R-:W-:-:S02]  /*1ca0*/  CS2R R6, SRZ ;  /* 0x0000000000067805 */ /* 0x000fc4000001ff00 */
[----:B------:R-:W-:Y:S01]  /*1cb0*/  CS2R R8, SRZ ;  /* 0x0000000000087805 */ /* 0x000fe2000001ff00 */
[----:B------:R3:W-:Y:S01]  /*1cc0*/  STL [R1+0x5c], RZ ;  /* 0x00005cff01007387 */ /* 0x0007e20000100800 */
[----:B------:R-:W-:Y:S01]  /*1cd0*/  ULDC UR7, c[0x0][0x50c] ;  /* 0x0001430000077ab9 */ /* 0x000fe20000000800 */
[----:B------:R-:W-:Y:S01]  /*1ce0*/  CS2R R10, SRZ ;  /* 0x00000000000a7805 */ /* 0x000fe2000001ff00 */
[----:B------:R-:W-:Y:S01]  /*1cf0*/  UISETP.NE.AND UP0, UPT, UR7, 0x1, UPT ;  /* 0x000000010700788c */ /* 0x000fe2000bf05270 */
[----:B------:R3:W-:Y:S01]  /*1d00*/  STL [R1+0x58], RZ ;  /* 0x000058ff01007387 */ /* 0x0007e20000100800 */
[----:B------:R-:W-:Y:S01]  /*1d10*/  CS2R R12, SRZ ;  /* 0x00000000000c7805 */ /* 0x000fe2000001ff00 */
[----:B------:R-:W-:Y:S01]  /*1d20*/  QGMMA.64x128x32.F32.E5M2.E5M2 R88, gdesc[UR8], RZ, !UPT ;  /* 0x01e00000085879f3 */ /* 0x000fe2000c7038ff */
[----:B------:R-:W-:Y:S01]  /*1d30*/  USEL UR7, URZ, 0x1, UP0 ;  /* 0x000000013f077887 */ /* 0x000fe20008000000 */
[----:B------:R3:W-:Y:S01]  /*1d40*/  STL [R1+0x54], RZ ;  /* 0x000054ff01007387 */ /* 0x0007e20000100800 */
[----:B------:R-:W-:Y:S01]  /*1d50*/  UIADD3 UR8, UR8, 0x100, URZ ;  /* 0x0000010008087890 */ /* 0x000fe2000fffe03f */
[----:B------:R-:W-:Y:S01]  /*1d60*/  CS2R R14, SRZ ;  /* 0x00000000000e7805 */ /* 0x000fe2000001ff00 */
[----:B------:R-:W-:Y:S01]  /*1d70*/  UMOV UR9, 0xc0000010 ;  /* 0xc000001000097882 */ /* 0x000fe20000000000 */
[----:B------:R3:W-:Y:S01]  /*1d80*/  STL [R1+0x50], RZ ;  /* 0x000050ff01007387 */ /* 0x0007e20000100800 */
[----:B------:R-:W-:-:S02]  /*1d90*/  ISETP.NE.AND P0, PT, RZ, UR7, PT ;  /* 0x00000007ff007c0c */ /* 0x000fc4000bf05270 */
[----:B------:R-:W-:Y:S02]  /*1da0*/  CS2R R16, SRZ ;  /* 0x0000000000107805 */ /* 0x000fe4000001ff00 */
[----:B------:R-:W-:Y:S01]  /*1db0*/  CS2R R18, SRZ ;  /* 0x0000000000127805 */ /* 0x000fe2000001ff00 */
[----:B------:R3:W-:Y:S01]  /*1dc0*/  STL [R1+0x4c], RZ ;  /* 0x00004cff01007387 */ /* 0x0007e20000100800 */
[----:B------:R-:W-:Y:S01]  /*1dd0*/  CS2R R20, SRZ ;  /* 0x0000000000147805 */ /* 0x000fe2000001ff00 */
[----:B------:R-:W-:Y:S01]  /*1de0*/  QGMMA.64x128x32.F32.E5M2.E5M2 R24, gdesc[UR8], RZ, !UPT, gsb0 ;  /* 0x01e00000081879f3 */ /* 0x000fe2000c0038ff */
[----:B------:R-:W-:Y:S01]  /*1df0*/  CS2R R22, SRZ ;  /* 0x0000000000167805 */ /* 0x000fe2000001ff00 */
[----:B------:R3:W-:Y:S01]  /*1e00*/  STL [R1+0x48], RZ ;  /* 0x000048ff01007387 */ /* 0x0007e20000100800 */
[----:B------:R-:W-:Y:S02]  /*1e10*/  CS2R R152, SRZ ;  /* 0x0000000000987805 */ /* 0x000fe4000001ff00 */
        /* <DEDUP_REMOVED lines=47> */
[----:B------:R-:W-:Y:S01]  /*2110*/  CS2R R224, SRZ ;  /* 0x0000000000e07805 */ /* 0x000fe2000001ff00 */
[----:B------:R-:W-:Y:S02]  /*2120*/  IMAD.MOV.U32 R226, RZ, RZ, RZ ;  /* 0x000000ffffe27224 */ /* 0x000fe400078e00ff */
[----:B------:R3:W-:Y:S04]  /*2130*/  STL [R1+0x14], RZ ;  /* 0x000014ff01007387 */ /* 0x0007e80000100800 */
[----:B------:R3:W-:Y:S04]  /*2140*/  STL [R1+0x10], RZ ;  /* 0x000010ff01007387 */ /* 0x0007e80000100800 */
[----:B------:R3:W-:Y:S04]  /*2150*/  STL [R1+0xc], RZ ;  /* 0x00000cff01007387 */ /* 0x0007e80000100800 */
[----:B------:R3:W-:Y:S04]  /*2160*/  STL [R1+0x8], RZ ;  /* 0x000008ff01007387 */ /* 0x0007e80000100800 */
[----:B------:R3:W-:Y:S04]  /*2170*/  STL [R1+0x4], RZ ;  /* 0x000004ff01007387 */ /* 0x0007e80000100800 */
[----:B------:R3:W-:Y:S01]  /*2180*/  STL [R1], RZ ;  /* 0x000000ff01007387 */ /* 0x0007e20000100800 */
[----:B------:R-:W-:Y:S05]  /*2190*/  @!P0 BRA `(.L_x_18) ;  /* 0x0000000800808947 */ /* 0x000fea0003800000 */
[----:B------:R-:W-:Y:S02]  /*21a0*/  WARPGROUP.DEPBAR.LE gsb0, 0x0 ;  /* 0x00008000000079c5 */ /* 0x000fe40000010000 */
[----:B------:R-:W-:-:S01]  /*21b0*/  FADD R227, RZ, R58 ;  /* 0x0000003affe37221 */ /* 0x000fc20000000000 */
[----:B------:R-:W-:Y:S01]  /*21c0*/  FADD R226, RZ, R88 ;  /* 0x00000058ffe27221 */ /* 0x000fe20000000000 */
[----:B------:R-:W-:-:S01]  /*21d0*/  FADD R225, RZ, R89 ;  /* 0x00000059ffe17221 */ /* 0x000fc20000000000 */
[----:B------:R-:W-:Y:S01]  /*21e0*/  FADD R224, RZ, R90 ;  /* 0x0000005affe07221 */ /* 0x000fe20000000000 */
[----:B------:R-:W-:-:S01]  /*21f0*/  FADD R223, RZ, R91 ;  /* 0x0000005bffdf7221 */ /* 0x000fc20000000000 */
[----:B------:R0:W-:Y:S01]  /*2200*/  STL [R1], R227 ;  /* 0x000000e301007387 */ /* 0x0001e20000100800 */
[----:B------:R-:W-:-:S01]  /*2210*/  FADD R222, RZ, R92 ;  /* 0x0000005cffde7221 */ /* 0x000fc20000000000 */
[----:B------:R-:W-:Y:S01]  /*2220*/  FADD R221, RZ, R93 ;  /* 0x0000005dffdd7221 */ /* 0x000fe20000000000 */
[----:B------:R-:W-:-:S01]  /*2230*/  FADD R220, RZ, R94 ;  /* 0x0000005effdc7221 */ /* 0x000fc20000000000 */
[----:B------:R-:W-:Y:S01]  /*2240*/  FADD R219, RZ, R95 ;  /* 0x0000005fffdb7221 */ /* 0x000fe20000000000 */
[----:B------:R-:W-:-:S01]  /*2250*/  FADD R218, RZ, R96 ;  /* 0x00000060ffda7221 */ /* 0x000fc20000000000 */
[----:B------:R-:W-:Y:S01]  /*2260*/  FADD R217, RZ, R97 ;  /* 0x00000061ffd97221 */ /* 0x000fe20000000000 */
[----:B------:R-:W-:-:S01]  /*2270*/  FADD R216, RZ, R98 ;  /* 0x00000062ffd87221 */ /* 0x000fc20000000000 */
[----:B------:R-:W-:Y:S01]  /*2280*/  FADD R215, RZ, R99 ;  /* 0x00000063ffd77221 */ /* 0x000fe20000000000 */
[----:B------:R-:W-:-:S01]  /*2290*/  FADD R214, RZ, R100 ;  /* 0x00000064ffd67221 */ /* 0x000fc20000000000 */
[----:B0-----:R-:W-:Y:S01]  /*22a0*/  FADD R227, RZ, R59 ;  /* 0x0000003bffe37221 */ /* 0x001fe20000000000 */
[----:B------:R-:W-:-:S01]  /*22b0*/  FADD R213, RZ, R101 ;  /* 0x00000065ffd57221 */ /* 0x000fc20000000000 */
[----:B------:R-:W-:Y:S01]  /*22c0*/  FADD R212, RZ, R102 ;  /* 0x00000066ffd47221 */ /* 0x000fe20000000000 */
[----:B------:R-:W-:-:S01]  /*22d0*/  FADD R211, RZ, R103 ;  /* 0x00000067ffd37221 */ /* 0x000fc20000000000 */
[----:B------:R-:W-:Y:S01]  /*22e0*/  FADD R210, RZ, R104 ;  /* 0x00000068ffd27221 */ /* 0x000fe20000000000 */
[----:B------:R0:W-:Y:S01]  /*22f0*/  STL [R1+0x4], R227 ;  /* 0x000004e301007387 */ /* 0x0001e20000100800 */
        /* <DEDUP_REMOVED lines=93> */
[----:B------:R-:W-:Y:S01]  /*28d0*/  UMOV UR6, URZ ;  /* 0x0000003f00067c82 */ /* 0x000fe20008000000 */
[----:B0-----:R-:W-:-:S05]  /*28e0*/  FADD R227, RZ, R66 ;  /* 0x00000042ffe37221 */ /* 0x001fca0000000000 */
[----:B------:R0:W-:Y:S02]  /*28f0*/  STL [R1+0x20], R227 ;  /* 0x000020e301007387 */ /* 0x0001e40000100800 */
        /* <DEDUP_REMOVED lines=42> */
.L_x_18:
[----:B------:R-:W-:-:S04]  /*2ba0*/  UIADD3 UR18, UR5, 0x1, URZ ;  /* 0x0000000105127890 */ /* 0x000fc8000fffe03f */
[----:B------:R-:W-:-:S04]  /*2bb0*/  UISETP.NE.AND UP0, UPT, UR18, 0x4, UPT ;  /* 0x000000041200788c */ /* 0x000fc8000bf05270 */
[----:B------:R-:W-:Y:S02]  /*2bc0*/  USEL UR8, URZ, 0x1, UP0 ;  /* 0x000000013f087887 */ /* 0x000fe40008000000 */
[----:B------:R-:W-:Y:S02]  /*2bd0*/  USEL UR18, UR18, URZ, UP0 ;  /* 0x0000003f12127287 */ /* 0x000fe40008000000 */
[----:B------:R-:W-:-:S06]  /*2be0*/  ULOP3.LUT UR8, UR4, UR8, URZ, 0x3c, !UPT ;  /* 0x0000000804087292 */ /* 0x000fcc000f8e3c3f */
[----:B0-----:R-:W-:Y:S01]  /*2bf0*/  IMAD.U32 R227, RZ, RZ, UR8 ;  /* 0x00000008ffe37e24 */ /* 0x001fe2000f8e00ff */
[----:B------:R-:W-:-:S06]  /*2c00*/  UMOV UR8, 0x1 ;  /* 0x0000000100087882 */ /* 0x000fcc0000000000 */
.L_x_13:
[----:B------:R-:W-:-:S04]  /*2c10*/  UISETP.LT.AND UP0, UPT, UR12, 0x1, UPT ;  /* 0x000000010c00788c */ /* 0x000fc8000bf01270 */
[----:B------:R-:W-:-:S04]  /*2c20*/  USEL UR9, UR12, 0x1, UP0 ;  /* 0x000000010c097887 */ /* 0x000fc80008000000 */
[----:B------:R-:W-:-:S04]  /*2c30*/  UIADD3 UR9, UR12, -UR9, URZ ;  /* 0x800000090c097290 */ /* 0x000fc8000fffe03f */
[----:B------:R-:W-:-:S06]  /*2c40*/  UISETP.GE.AND UP0, UPT, UR9, 0x1, UPT ;  /* 0x000000010900788c */ /* 0x000fcc000bf06270 */
[----:B------:R-:W-:-:S13]  /*2c50*/  PLOP3.LUT P0, PT, PT, PT, UP0, 0x80, 0x0 ;  /* 0x000000000000781c */ /* 0x000fda0003f0f008 */
[----:B------:R-:W-:Y:S05]  /*2c60*/  @!P0 BRA `(.L_x_19) ;  /* 0x00000010007c8947 */ /* 0x000fea0003800000 */
[----:B------:R-:W-:Y:S01]  /*2c70*/  IMAD.U32 R228, RZ, RZ, UR9 ;  /* 0x00000009ffe47e24 */ /* 0x000fe2000f8e00ff */
[----:B------:R-:W-:Y:S01]  /*2c80*/  UMOV UR19, UR5 ;  /* 0x0000000500137c82 */ /* 0x000fe20008000000 */
[----:B------:R-:W-:-:S05]  /*2c90*/  ULDC UR24, c[0x0][0x50c] ;  /* 0x0001430000187ab9 */ /* 0x000fca0000000800 */
.L_x_27:
[----:B------:R-:W-:-:S06]  /*2ca0*/  UISETP.NE.AND UP0, UPT, UR23, 0x3, UPT ;  /* 0x000000031700788c */ /* 0x000fcc000bf05270 */
[----:B------:R-:W-:-:S13]  /*2cb0*/  PLOP3.LUT P1, PT, PT, PT, UP0, 0x80, 0x0 ;  /* 0x000000000000781c */ /* 0x000fda0003f2f008 */
[----:B01----:R-:W-:Y:S05]  /*2cc0*/  @!P1 BRA `(.L_x_20) ;  /* 0x0000000000049947 */ /* 0x003fea0003800000 */
[----:B------:R-:W-:Y:S01]  /*2cd0*/  BPT.TRAP 0x1 ;  /* 0x000000040000795c */ /* 0x000fe20000300000 */
.L_x_20:
[----:B------:R-:W0:Y:S01]  /*2ce0*/  S2UR UR9, SR_CgaCtaId ;  /* 0x00000000000979c3 */ /* 0x000e220000008800 */
[----:B------:R-:W-:Y:S01]  /*2cf0*/  UMOV UR14, 0x400 ;  /* 0x00000400000e7882 */ /* 0x000fe20000000000 */
[----:B------:R-:W-:Y:S01]  /*2d00*/  SHF.L.U32 R229, R227, 0x1f, RZ ;  /* 0x0000001fe3e57819 */ /* 0x000fe200000006ff */
[----:B0-----:R-:W-:-:S04]  /*2d10*/  ULEA UR14, UR9, UR14, 0x18 ;  /* 0x0000000e090e7291 */ /* 0x001fc8000f8ec03f */
[----:B------:R-:W-:-:S09]  /*2d20*/  ULEA UR9, UR18, UR14, 0x3 ;  /* 0x0000000e12097291 */ /* 0x000fd2000f8e183f */
[----:B------:R0:W1:Y:S01]  /*2d30*/  SYNCS.PHASECHK.TRANS64.TRYWAIT P0, [UR9], R229 ;  /* 0x000000e5ff0075a7 */ /* 0x0000620008000149 */
[----:B------:R-:W-:Y:S05]  /*2d40*/  @!P1 BRA `(.L_x_21) ;  /* 0x0000000000049947 */ /* 0x000fea0003800000 */
[----:B------:R-:W-:Y:S01]  /*2d50*/  BPT.TRAP 0x1 ;  /* 0x000000040000795c */ /* 0x000fe20000300000 */
.L_x_21:
[----:B-1----:R-:W-:Y:S05]  /*2d60*/  @P0 BRA `(.L_x_22) ;  /* 0x0000000000080947 */ /* 0x002fea0003800000 */
[----:B------:R-:W1:Y:S02]  /*2d70*/  SYNCS.PHASECHK.TRANS64.TRYWAIT P0, [UR9], R229 ;  /* 0x000000e5ff0075a7 */ /* 0x000e640008000149 */
[----:B-1----:R-:W-:Y:S05]  /*2d80*/  @!P0 BRA `(.L_x_23) ;  /* 0x000000d000dc8947 */ /* 0x002fea0003800000 */
.L_x_22:
[----:B------:R-:W-:Y:S01]  /*2d90*/  UIADD3 UR9, UR14, 0x8100, URZ ;  /* 0x000081000e097890 */ /* 0x000fe2000fffe03f */
[----:B------:R-:W-:Y:S01]  /*2da0*/  WARPGROUP.ARRIVE ;  /* 0x00000000000079c5 */ /* 0x000fe20000000000 */
[----:B------:R-:W-:Y:S02]  /*2db0*/  UISETP.NE.AND UP0, UPT, UR7, URZ, UPT ;  /* 0x0000003f0700728c */ /* 0x000fe4000bf05270 */
[----:B------:R-:W-:Y:S02]  /*2dc0*/  USHF.R.U32.HI UR9, URZ, 0x4, UR9 ;  /* 0x000000043f097899 */ /* 0x000fe40008011609 */
[----:B------:R-:W-:Y:S02]  /*2dd0*/  USEL UR8, UR8, URZ, !UP0 ;  /* 0x0000003f08087287 */ /* 0x000fe4000c000000 */
[----:B------:R-:W-:Y:S02]  /*2de0*/  ULOP3.LUT UR9, UR9, 0x3fff, URZ, 0xc0, !UPT ;  /* 0x00003fff09097892 */ /* 0x000fe4000f8ec03f */
[----:B------:R-:W-:-:S02]  /*2df0*/  ULOP3.LUT UR7, UR15, 0x10000, URZ, 0xfc, !UPT ;  /* 0x000100000f077892 */ /* 0x000fc4000f8efc3f */
[----:B------:R-:W-:Y:S02]  /*2e00*/  ULOP3.LUT UR9, UR9, 0x10000, URZ, 0xfc, !UPT ;  /* 0x0001000009097892 */ /* 0x000fe4000f8efc3f */
[----:B------:R-:W-:Y:S02]  /*2e10*/  UISETP.NE.U32.AND UP0, UPT, UR8, URZ, UPT ;  /* 0x0000003f0800728c */ /* 0x000fe4000bf05070 */
[----:B------:R-:W-:Y:S02]  /*2e20*/  ULEA UR8, UR18, UR7, 0x9 ;  /* 0x0000000712087291 */ /* 0x000fe4000f8e483f */
[----:B------:R-:W-:Y:S01]  /*2e30*/  ULEA UR10, UR18, UR9, 0x8 ;  /* 0x00000009120a7291 */ /* 0x000fe2000f8e403f */
[----:B------:R-:W-:Y:S02]  /*2e40*/  UMOV UR11, 0xc0000010 ;  /* 0xc0000010000b7882 */ /* 0x000fe40000000000 */
[----:B------:R-:W-:Y:S01]  /*2e50*/  UMOV UR9, 0xc0000010 ;  /* 0xc000001000097882 */ /* 0x000fe20000000000 */
[----:B------:R-:W-:-:S05]  /*2e60*/  UIADD3 UR6, UR6, 0x1, URZ ;  /* 0x0000000106067890 */ /* 0x000fca000fffe03f */
[----:B------:R-:W-:Y:S01]  /*2e70*/  QGMMA.64x128x32.F32.E5M2.E5M2 R88, gdesc[UR8], R88, UP0 ;  /* 0x01e00000085879f3 */ /* 0x000fe2000bf03858 */
[----:B------:R-:W-:Y:S01]  /*2e80*/  UIADD3 UR8, UR8, 0x100, URZ ;  /* 0x0000010008087890 */ /* 0x000fe2000fffe03f */
[----:B------:R-:W-:-:S10]  /*2e90*/  UMOV UR9, 0xc0000010 ;  /* 0xc000001000097882 */ /* 0x000fd40000000000 */
[----:B------:R-:W-:Y:S01]  /*2ea0*/  QGMMA.64x128x32.F32.E5M2.E5M2 R24, gdesc[UR8], R24, UP0, gsb0 ;  /* 0x01e00000081879f3 */ /* 0x000fe2000b803818 */
[----:B------:R-:W-:-:S04]  /*2eb0*/  UISETP.NE.AND UP0, UPT, UR6, UR24, UPT ;  /* 0x000000180600728c */ /* 0x000fc8000bf05270 */
[----:B------:R-:W-:-:S06]  /*2ec0*/  USEL UR7, URZ, 0x1, UP0 ;  /* 0x000000013f077887 */ /* 0x000fcc0008000000 */
[----:B------:R-:W-:Y:S01]  /*2ed0*/  ISETP.NE.AND P0, PT, RZ, UR7, PT ;  /* 0x00000007ff007c0c */ /* 0x000fe2000bf05270 */
[----:B------:R-:W-:-:S12]  /*2ee0*/  WARPGROUP.DEPBAR.LE gsb0, 0x1 ;  /* 0x00008000000079c5 */ /* 0x000fd80000010100 */
[----:B------:R-:W-:Y:S05]  /*2ef0*/  @!P0 BRA `(.L_x_24) ;  /* 0x0000000c00808947 */ /* 0x000fea0003800000 */
[----:B------:R-:W-:Y:S02]  /*2f00*/  WARPGROUP.DEPBAR.LE gsb0, 0x0 ;  /* 0x00008000000079c5 */ /* 0x000fe40000010000 */
[----:B------:R-:W-:-:S01]  /*2f10*/  FADD R226, R88, R226 ;  /* 0x000000e258e27221 */ /* 0x000fc20000000000 */
[----:B------:R-:W-:Y:S01]  /*2f20*/  FADD R225, R89, R225 ;  /* 0x000000e159e17221 */ /* 0x000fe20000000000 */
[----:B------:R1:W-:Y:S01]  /*2f30*/  STL [R1+0x88], R227 ;  /* 0x000088e301007387 */ /* 0x0003e20000100800 */
[----:B------:R-:W-:-:S01]  /*2f40*/  FADD R224, R90, R224 ;  /* 0x000000e05ae07221 */ /* 0x000fc20000000000 */
[----:B------:R-:W-:Y:S01]  /*2f50*/  FADD R223, R91, R223 ;  /* 0x000000df5bdf7221 */ /* 0x000fe20000000000 */
[----:B------:R-:W-:-:S01]  /*2f60*/  FADD R222, R92, R222 ;  /* 0x000000de5cde7221 */ /* 0x000fc20000000000 */
[----:B------:R-:W-:Y:S01]  /*2f70*/  FADD R221, R93, R221 ;  /* 0x000000dd5ddd7221 */ /* 0x000fe20000000000 */
[----:B-1----:R-:W4:Y:S04]  /*2f80*/  LDL.LU R227, [R1+0x30] ;  /* 0x0000300001e37983 */ /* 0x002f280000300800 */
[----:B------:R1:W-:Y:S01]  /*2f90*/  STL [R1+0x8c], R226 ;  /* 0x00008ce201007387 */ /* 0x0003e20000100800 */
[----:B------:R-:W-:-:S01]  /*2fa0*/  FADD R220, R94, R220 ;  /* 0x000000dc5edc7221 */ /* 0x000fc20000000000 */
[----:B------:R-:W-:-:S02]  /*2fb0*/  FADD R219, R95, R219 ;  /* 0x000000db5fdb7221 */ /* 0x000fc40000000000 */
[----:B-1----:R-:W2:Y:S04]  /*2fc0*/  LDL.LU R226, [R1+0x2c] ;  /* 0x00002c0001e27983 */ /* 0x002ea80000300800 */
[----:B------:R1:W-:Y:S01]  /*2fd0*/  STL [R1+0x90], R225 ;  /* 0x000090e101007387 */ /* 0x0003e20000100800 */
[----:B------:R-:W-:-:S03]  /*2fe0*/  FADD R218, R96, R218 ;  /* 0x000000da60da7221 */ /* 0x000fc60000000000 */
[----:B-1----:R-:W3:Y:S04]  /*2ff0*/  LDL.LU R225, [R1+0x28] ;  /* 0x0000280001e17983 */ /* 0x002ee80000300800 */
        /* <DEDUP_REMOVED lines=9> */
[----:B------:R1:W-:Y:S04]  /*3090*/  STL [R1+0xa0], R221 ;  /* 0x0000a0dd01007387 */ /* 0x0003e80000100800 */
        /* <DEDUP_REMOVED lines=12> */
[----:B-1----:R-:W3:Y:S01]  /*3160*/  LDL.LU R215, [R1] ;  /* 0x0000000001d77983 */ /* 0x002ee20000300800 */
[----:B------:R-:W-:-:S01]  /*3170*/  FADD R214, R100, R214 ;  /* 0x000000d664d67221 */ /* 0x000fc20000000000 */
[----:B------:R-:W-:Y:S01]  /*3180*/  FADD R213, R101, R213 ;  /* 0x000000d565d57221 */ /* 0x000fe20000000000 */
[----:B------:R-:W-:-:S01]  /*3190*/  FADD R212, R102, R212 ;  /* 0x000000d466d47221 */ /* 0x000fc20000000000 */
[----:B------:R-:W-:Y:S01]  /*31a0*/  FADD R211, R103, R211 ;  /* 0x000000d367d37221 */ /* 0x000fe20000000000 */
[----:B------:R-:W-:-:S01]  /*31b0*/  FADD R210, R104, R210 ;  /* 0x000000d268d27221 */ /* 0x000fc20000000000 */
[----:B------:R-:W-:Y:S01]  /*31c0*/  STL [R1+0xbc], R214 ;  /* 0x0000bcd601007387 */ /* 0x000fe20000100800 */
        /* <DEDUP_REMOVED lines=11> */
[----:B------:R1:W-:Y:S01]  /*3280*/  STL [R1+0xc8], R211 ;  /* 0x0000c8d301007387 */ /* 0x0003e20000100800 */
[----:B------:R-:W-:-:S01]  /*3290*/  FADD R200, R114, R200 ;  /* 0x000000c872c87221 */ /* 0x000fc20000000000 */
[----:B------:R-:W-:Y:S01]  /*32a0*/  FADD R199, R115, R199 ;  /* 0x000000c773c77221 */ /* 0x000fe20000000000 */
        /* <DEDUP_REMOVED lines=69> */
[----:B-----5:R-:W-:Y:S01]  /*3700*/  FADD R0, R57, R0 ;  /* 0x0000000039007221 */ /* 0x020fe20000000000 */
[----:B----4-:R-:W-:-:S01]  /*3710*/  FADD R227, R70, R227 ;  /* 0x000000e346e37221 */ /* 0x010fc20000000000 */
[----:B--2---:R-:W-:Y:S01]  /*3720*/  FADD R226, R69, R226 ;  /* 0x000000e245e27221 */ /* 0x004fe20000000000 */
[----:B---3--:R-:W-:-:S01]  /*3730*/  FADD R225, R68, R225 ;  /* 0x000000e144e17221 */ /* 0x008fc20000000000 */
        /* <DEDUP_REMOVED lines=9> */
[----:B------:R-:W-:-:S05]  /*37d0*/  FADD R215, R58, R215 ;  /* 0x000000d73ad77221 */ /* 0x000fca0000000000 */
[----:B------:R2:W-:Y:S04]  /*37e0*/  STL [R1], R215 ;  /* 0x000000d701007387 */ /* 0x0005e80000100800 */
[----:B------:R3:W-:Y:S04]  /*37f0*/  STL [R1+0x4], R216 ;  /* 0x000004d801007387 */ /* 0x0007e80000100800 */
        /* <DEDUP_REMOVED lines=8> */
[----:B-1----:R-:W4:Y:S04]  /*3880*/  LDL.LU R211, [R1+0x34] ;  /* 0x0000340001d37983 */ /* 0x002f280000300800 */
[----:B------:R1:W-:Y:S04]  /*3890*/  STL [R1+0x28], R225 ;  /* 0x000028e101007387 */ /* 0x0003e80000100800 */
[----:B------:R-:W4:Y:S04]  /*38a0*/  LDL.LU R212, [R1+0x38] ;  /* 0x0000380001d47983 */ /* 0x000f280000300800 */
[----:B------:R1:W-:Y:S04]  /*38b0*/  STL [R1+0x2c], R226 ;  /* 0x00002ce201007387 */ /* 0x0003e80000100800 */
[----:B------:R-:W4:Y:S04]  /*38c0*/  LDL.LU R213, [R1+0x3c] ;  /* 0x00003c0001d57983 */ /* 0x000f280000300800 */
[----:B------:R1:W-:Y:S04]  /*38d0*/  STL [R1+0x30], R227 ;  /* 0x000030e301007387 */ /* 0x0003e80000100800 */
[----:B------:R-:W4:Y:S04]  /*38e0*/  LDL.LU R214, [R1+0x40] ;  /* 0x0000400001d67983 */ /* 0x000f280000300800 */
[----:B--2---:R-:W2:Y:S04]  /*38f0*/  LDL.LU R215, [R1+0x44] ;  /* 0x0000440001d77983 */ /* 0x004ea80000300800 */
[----:B---3--:R-:W3:Y:S04]  /*3900*/  LDL.LU R216, [R1+0x48] ;  /* 0x0000480001d87983 */ /* 0x008ee80000300800 */
[----:B----4-:R-:W4:Y:S04]  /*3910*/  LDL.LU R217, [R1+0x4c] ;  /* 0x00004c0001d97983 */ /* 0x010f280000300800 */
[----:B0-----:R-:W4:Y:S04]  /*3920*/  LDL.LU R218, [R1+0x50] ;  /* 0x0000500001da7983 */ /* 0x001f280000300800 */
[----:B------:R-:W4:Y:S04]  /*3930*/  LDL.LU R219, [R1+0x54] ;  /* 0x0000540001db7983 */ /* 0x000f280000300800 */
[----:B------:R-:W4:Y:S04]  /*3940*/  LDL.LU R220, [R1+0x58] ;  /* 0x0000580001dc7983 */ /* 0x000f280000300800 */
[----:B------:R-:W4:Y:S04]  /*3950*/  LDL.LU R221, [R1+0x5c] ;  /* 0x00005c0001dd7983 */ /* 0x000f280000300800 */
[----:B------:R-:W4:Y:S04]  /*3960*/  LDL.LU R222, [R1+0x60] ;  /* 0x0000600001de7983 */ /* 0x000f280000300800 */
[----:B------:R-:W4:Y:S04]  /*3970*/  LDL.LU R223, [R1+0x64] ;  /* 0x0000640001df7983 */ /* 0x000f280000300800 */
[----:B------:R-:W4:Y:S04]  /*3980*/  LDL.LU R224, [R1+0x68] ;  /* 0x0000680001e07983 */ /* 0x000f280000300800 */
[----:B-1----:R-:W4:Y:S04]  /*3990*/  LDL.LU R225, [R1+0x6c] ;  /* 0x00006c0001e17983 */ /* 0x002f280000300800 */
[----:B------:R-:W4:Y:S04]  /*39a0*/  LDL.LU R226, [R1+0x70] ;  /* 0x0000700001e27983 */ /* 0x000f280000300800 */
[----:B------:R-:W4:Y:S01]  /*39b0*/  LDL.LU R227, [R1+0x74] ;  /* 0x0000740001e37983 */ /* 0x000f220000300800 */
[----:B------:R-:W-:-:S05]  /*39c0*/  FADD R211, R71, R211 ;  /* 0x000000d347d37221 */ /* 0x000fca0000000000 */
[----:B------:R0:W-:Y:S01]  /*39d0*/  STL [R1+0x34], R211 ;  /* 0x000034d301007387 */ /* 0x0001e20000100800 */
[----:B------:R-:W-:-:S03]  /*39e0*/  FADD R212, R72, R212 ;  /* 0x000000d448d47221 */ /* 0x000fc60000000000 */
[----:B0-----:R1:W5:Y:S01]  /*39f0*/  LDL.LU R211, [R1+0xc8] ;  /* 0x0000c80001d37983 */ /* 0x0013620000300800 */
[----:B------:R-:W-:-:S03]  /*3a00*/  FADD R213, R73, R213 ;  /* 0x000000d549d57221 */ /* 0x000fc60000000000 */
[----:B------:R0:W-:Y:S01]  /*3a10*/  STL [R1+0x38], R212 ;  /* 0x000038d401007387 */ /* 0x0001e20000100800 */
[----:B------:R-:W-:-:S01]  /*3a20*/  FADD R214, R74, R214 ;  /* 0x000000d64ad67221 */ /* 0x000fc20000000000 */
[----:B--2---:R-:W-:Y:S02]  /*3a30*/  FADD R215, R75, R215 ;  /* 0x000000d74bd77221 */ /* 0x004fe40000000000 */
[----:B0-----:R1:W5:Y:S01]  /*3a40*/  LDL.LU R212, [R1+0xc4] ;  /* 0x0000c40001d47983 */ /* 0x0013620000300800 */
[----:B---3--:R-:W-:-:S03]  /*3a50*/  FADD R216, R76, R216 ;  /* 0x000000d84cd87221 */ /* 0x008fc60000000000 */
[----:B------:R0:W-:Y:S01]  /*3a60*/  STL [R1+0x3c], R213 ;  /* 0x00003cd501007387 */ /* 0x0001e20000100800 */
[----:B----4-:R-:W-:-:S03]  /*3a70*/  FADD R217, R77, R217 ;  /* 0x000000d94dd97221 */ /* 0x010fc60000000000 */
[----:B0-----:R1:W5:Y:S01]  /*3a80*/  LDL.LU R213, [R1+0xc0] ;  /* 0x0000c00001d57983 */ /* 0x0013620000300800 */
[----:B------:R-:W-:-:S03]  /*3a90*/  FADD R218, R78, R218 ;  /* 0x000000da4eda7221 */ /* 0x000fc60000000000 */
[----:B------:R0:W-:Y:S01]  /*3aa0*/  STL [R1+0x40], R214 ;  /* 0x000040d601007387 */ /* 0x0001e20000100800 */
[----:B------:R-:W-:-:S01]  /*3ab0*/  FADD R219, R79, R219 ;  /* 0x000000db4fdb7221 */ /* 0x000fc20000000000 */
[----:B------:R-:W-:Y:S02]  /*3ac0*/  FADD R220, R80, R220 ;  /* 0x000000dc50dc7221 */ /* 0x000fe40000000000 */
[----:B0-----:R1:W5:Y:S04]  /*3ad0*/  LDL.LU R214, [R1+0xbc] ;  /* 0x0000bc0001d67983 */ /* 0x0013680000300800 */
[----:B------:R0:W-:Y:S01]  /*3ae0*/  STL [R1+0x44], R215 ;  /* 0x000044d701007387 */ /* 0x0001e20000100800 */
[----:B------:R-:W-:-:S01]  /*3af0*/  FADD R221, R81, R221 ;  /* 0x000000dd51dd7221 */ /* 0x000fc20000000000 */
[----:B------:R-:W-:-:S02]  /*3b00*/  FADD R222, R82, R222 ;  /* 0x000000de52de7221 */ /* 0x000fc40000000000 */
[----:B0-----:R1:W5:Y:S04]  /*3b10*/  LDL.LU R215, [R1+0xb8] ;  /* 0x0000b80001d77983 */ /* 0x0013680000300800 */
[----:B------:R0:W-:Y:S01]  /*3b20*/  STL [R1+0x48], R216 ;  /* 0x000048d801007387 */ /* 0x0001e20000100800 */
[----:B------:R-:W-:-:S03]  /*3b30*/  FADD R223, R83, R223 ;  /* 0x000000df53df7221 */ /* 0x000fc60000000000 */
        /* <DEDUP_REMOVED lines=13> */
[----:B------:R0:W-:Y:S04]  /*3c10*/  STL [R1+0x5c], R221 ;  /* 0x00005cdd01007387 */ /* 0x0001e80000100800 */
        /* <DEDUP_REMOVED lines=12> */
[----:B0-----:R1:W5:Y:S01]  /*3ce0*/  LDL.LU R227, [R1+0x88] ;  /* 0x0000880001e37983 */ /* 0x0013620000300800 */
[----:B------:R-:W-:-:S05]  /*3cf0*/  UMOV UR6, URZ ;  /* 0x0000003f00067c82 */ /* 0x000fca0008000000 */
.L_x_24:
[----:B------:R-:W-:Y:S05]  /*3d00*/  @!P1 BRA `(.L_x_25) ;  /* 0x0000000000049947 */ /* 0x000fea0003800000 */
[----:B------:R-:W-:Y:S01]  /*3d10*/  BPT.TRAP 0x1 ;  /* 0x000000040000795c */ /* 0x000fe20000300000 */
.L_x_25:
[----:B------:R-:W-:Y:S02]  /*3d20*/  UISETP.GT.U32.AND UP0, UPT, UR13, 0x1, UPT ;  /* 0x000000010d00788c */ /* 0x000fe4000bf04070 */
[----:B------:R-:W-:-:S04]  /*3d30*/  ULEA UR8, UR19, UR14, 0x3 ;  /* 0x0000000e13087291 */ /* 0x000fc8000f8e183f */
[----:B------:R-:W-:Y:S01]  /*3d40*/  UIADD3 UR8, UR8, 0x20, URZ ;  /* 0x0000002008087890 */ /* 0x000fe2000fffe03f */
[----:B------:R-:W-:-:S03]  /*3d50*/  PLOP3.LUT P0, PT, PT, PT, UP0, 0x80, 0x0 ;  /* 0x000000000000781c */ /* 0x000fc60003f0f008 */
[----:B------:R-:W-:-:S09]  /*3d60*/  UPRMT UR8, URZ, 0x654, UR8 ;  /* 0x000006543f087896 */ /* 0x000fd20008000008 */
[----:B------:R-:W-:Y:S01]  /*3d70*/  SYNCS.ARRIVE.TRANS64.RED.A1T0 RZ, [UR8], RZ ;  /* 0x000000ffffff79a7 */ /* 0x000fe20008100408 */
[----:B------:R-:W-:Y:S05]  /*3d80*/  @P0 BRA `(.L_x_26) ;  /* 0x0000000000040947 */ /* 0x000fea0003800000 */
[----:B------:R-:W-:Y:S01]  /*3d90*/  BPT.TRAP 0x1 ;  /* 0x000000040000795c */ /* 0x000fe20000300000 */
.L_x_26:
[----:B------:R-:W-:Y:S01]  /*3da0*/  UIADD3 UR18, UR18, 0x1, URZ ;  /* 0x0000000112127890 */ /* 0x000fe2000fffe03f */
[C---:B------:R-:W-:Y:S01]  /*3db0*/  ISETP.GT.AND P0, PT, R228.reuse, 0x1, PT ;  /* 0x00000001e400780c */ /* 0x040fe20003f04270 */
[----:B------:R-:W-:Y:S01]  /*3dc0*/  UIADD3 UR19, UR19, 0x1, URZ ;  /* 0x0000000113137890 */ /* 0x000fe2000fffe03f */
[----:B------:R-:W-:Y:S01]  /*3dd0*/  VIADD R228, R228, 0xffffffff ;  /* 0xffffffffe4e47836 */ /* 0x000fe20000000000 */
[----:B------:R-:W-:Y:S02]  /*3de0*/  UISETP.NE.AND UP0, UPT, UR18, 0x4, UPT ;  /* 0x000000041200788c */ /* 0x000fe4000bf05270 */
[----:B------:R-:W-:Y:S02]  /*3df0*/  UISETP.NE.AND UP1, UPT, UR19, 0x4, UPT ;  /* 0x000000041300788c */ /* 0x000fe4000bf25270 */
[----:B------:R-:W-:Y:S02]  /*3e00*/  USEL UR8, URZ, 0x1, UP0 ;  /* 0x000000013f087887 */ /* 0x000fe40008000000 */
[----:B------:R-:W-:-:S02]  /*3e10*/  USEL UR18, UR18, URZ, UP0 ;  /* 0x0000003f12127287 */ /* 0x000fc40008000000 */
[----:B------:R-:W-:Y:S02]  /*3e20*/  USEL UR19, UR19, URZ, UP1 ;  /* 0x0000003f13137287 */ /* 0x000fe40008800000 */
[----:B-----5:R-:W-:Y:S01]  /*3e30*/  LOP3.LUT R227, R227, UR8, RZ, 0x3c, !PT ;  /* 0x00000008e3e37c12 */ /* 0x020fe2000f8e3cff */
[----:B------:R-:W-:Y:S01]  /*3e40*/  UMOV UR8, 0x1 ;  /* 0x0000000100087882 */ /* 0x000fe20000000000 */
[----:B------:R-:W-:Y:S08]  /*3e50*/  @P0 BRA `(.L_x_27) ;  /* 0xffffffec00900947 */ /* 0x000ff0000383ffff */
.L_x_19:
[----:B------:R-:W-:-:S04]  /*3e60*/  UISETP.NE.AND UP0, UPT, UR6, URZ, UPT ;  /* 0x0000003f0600728c */ /* 0x000fc8000bf05270 */
[----:B------:R-:W-:-:S06]  /*3e70*/  USEL UR6, URZ, 0x1, !UP0 ;  /* 0x000000013f067887 */ /* 0x000fcc000c000000 */
[----:B------:R-:W-:-:S13]  /*3e80*/  ISETP.NE.AND P0, PT, RZ, UR6, PT ;  /* 0x00000006ff007c0c */ /* 0x000fda000bf05270 */
[----:B------:R-:W-:Y:S05]  /*3e90*/  @!P0 BRA `(.L_x_28) ;  /* 0x0000000c00dc8947 */ /* 0x000fea0003800000 */
[----:B------:R-:W4:Y:S04]  /*3ea0*/  LDL.LU R227, [R1+0x74] ;  /* 0x0000740001e37983 */ /* 0x000f280000300800 */
[----:B----4-:R4:W-:Y:S04]  /*3eb0*/  STL [R1+0x88], R227 ;  /* 0x000088e301007387 */ /* 0x0109e80000100800 */
[----:B----4-:R-:W4:Y:S04]  /*3ec0*/  LDL.LU R227, [R1+0x70] ;  /* 0x0000700001e37983 */ /* 0x010f280000300800 */
        /* <DEDUP_REMOVED lines=55> */
[----:B----4-:R-:W4:Y:S01]  /*4240*/  LDL.LU R227, [R1] ;  /* 0x0000000001e37983 */ /* 0x010f220000300800 */
[----:B------:R-:W-:-:S02]  /*4250*/  WARPGROUP.DEPBAR.LE gsb0, 0x0 ;  /* 0x00008000000079c5 */ /* 0x000fc40000010000 */
[----:B------:R-:W-:Y:S01]  /*4260*/  FADD R226, R88, R226 ;  /* 0x000000e258e27221 */ /* 0x000fe20000000000 */
        /* <DEDUP_REMOVED lines=97> */
[----:B----4-:R-:W-:-:S05]  /*4880*/  FADD R227, R58, R227 ;  /* 0x000000e33ae37221 */ /* 0x010fca0000000000 */
[----:B------:R4:W-:Y:S04]  /*4890*/  STL [R1], R227 ;  /* 0x000000e301007387 */ /* 0x0009e80000100800 */
[----:B----4-:R-:W4:Y:S02]  /*48a0*/  LDL.LU R227, [R1+0xf8] ;  /* 0x0000f80001e37983 */ /* 0x010f240000300800 */
[----:B----4-:R-:W-:-:S05]  /*48b0*/  FADD R227, R59, R227 ;  /* 0x000000e33be37221 */ /* 0x010fca0000000000 */
[----:B------:R4:W-:Y:S04]  /*48c0*/  STL [R1+0x4], R227 ;  /* 0x000004e301007387 */ /* 0x0009e80000100800 */
        /* <DEDUP_REMOVED lines=83> */
[----:B------:R4:W-:Y:S02]  /*4e00*/  STL [R1+0x74], R227 ;  /* 0x000074e301007387 */ /* 0x0009e40000100800 */
.L_x_28:
[----:B------:R-:W-:Y:S02]  /*4e10*/  WARPGROUP.DEPBAR.LE gsb0, 0x0 ;  /* 0x00008000000079c5 */ /* 0x000fe40000010000 */
[----:B------:R-:W5:Y:S02]  /*4e20*/  LDC R24, c[0x0][0x28c] ;  /* 0x0000a300ff187b82 */ /* 0x000f640000000800 */
[----:B-----5:R-:W-:-:S13]  /*4e30*/  ISETP.GE.AND P0, PT, R24, 0x1, PT ;  /* 0x000000011800780c */ /* 0x020fda0003f06270 */
[----:B------:R-:W-:Y:S05]  /*4e40*/  @!P0 BRA `(.L_x_29) ;  /* 0x0000000000408947 */ /* 0x000fea0003800000 */
[----:B------:R-:W-:-:S06]  /*4e50*/  UISETP.NE.AND UP0, UPT, UR23, 0x3, UPT ;  /* 0x000000031700788c */ /* 0x000fcc000bf05270 */
[----:B------:R-:W-:-:S13]  /*4e60*/  PLOP3.LUT P0, PT, PT, PT, UP0, 0x80, 0x0 ;  /* 0x000000000000781c */ /* 0x000fda0003f0f008 */
[----:B------:R-:W-:Y:S05]  /*4e70*/  @!P0 BRA `(.L_x_30) ;  /* 0x0000000000048947 */ /* 0x000fea0003800000 */
[----:B------:R-:W-:Y:S01]  /*4e80*/  BPT.TRAP 0x1 ;  /* 0x000000040000795c */ /* 0x000fe20000300000 */
.L_x_30:
[----:B------:R-:W-:-:S04]  /*4e90*/  UISETP.LT.AND UP0, UPT, UR12, 0x1, UPT ;  /* 0x000000010c00788c */ /* 0x000fc8000bf01270 */
[----:B------:R-:W-:Y:S02]  /*4ea0*/  USEL UR6, UR12, 0x1, UP0 ;  /* 0x000000010c067887 */ /* 0x000fe40008000000 */
[----:B------:R-:W-:Y:S02]  /*4eb0*/  UISETP.GT.U32.AND UP0, UPT, UR13, 0x1, UPT ;  /* 0x000000010d00788c */ /* 0x000fe4000bf04070 */
[----:B------:R-:W-:-:S04]  /*4ec0*/  UIADD3 UR6, UR5, UR12, -UR6 ;  /* 0x0000000c05067290 */ /* 0x000fc8000fffe806 */
[----:B------:R-:W-:Y:S01]  /*4ed0*/  USHF.L.U32 UR6, UR6, 0x3, URZ ;  /* 0x0000000306067899 */ /* 0x000fe2000800063f */
[----:B------:R-:W-:-:S03]  /*4ee0*/  PLOP3.LUT P0, PT, PT, PT, UP0, 0x80, 0x0 ;  /* 0x000000000000781c */ /* 0x000fc60003f0f008 */
[----:B------:R-:W-:-:S04]  /*4ef0*/  ULOP3.LUT UR6, UR6, 0x18, URZ, 0xc0, !UPT ;  /* 0x0000001806067892 */ /* 0x000fc8000f8ec03f */
[----:B------:R-:W-:-:S04]  /*4f00*/  UIADD3 UR6, UR14, 0x20, UR6 ;  /* 0x000000200e067890 */ /* 0x000fc8000fffe006 */
[----:B------:R-:W-:-:S09]  /*4f10*/  UPRMT UR6, URZ, 0x654, UR6 ;  /* 0x000006543f067896 */ /* 0x000fd20008000006 */
[----:B------:R-:W-:Y:S01]  /*4f20*/  SYNCS.ARRIVE.TRANS64.RED.A1T0 RZ, [UR6], RZ ;  /* 0x000000ffffff79a7 */ /* 0x000fe20008100406 */
[----:B------:R-:W-:Y:S05]  /*4f30*/  @P0 BRA `(.L_x_29) ;  /* 0x0000000000040947 */ /* 0x000fea0003800000 */
[----:B------:R-:W-:Y:S01]  /*4f40*/  BPT.TRAP 0x1 ;  /* 0x000000040000795c */ /* 0x000fe20000300000 */
.L_x_29:
[----:B------:R0:W-:Y:S01]  /*4f50*/  STL [R1+0x8c], R2 ;  /* 0x00008c0201007387 */ /* 0x0001e20000100800 */
[----:B------:R-:W1:Y:S01]  /*4f60*/  LDC R28, c[0x0][0x288] ;  /* 0x0000a200ff1c7b82 */ /* 0x000e620000000800 */
[----:B------:R-:W-:Y:S02]  /*4f70*/  ULDC UR6, c[0x0][0x284] ;  /* 0x0000a10000067ab9 */ /* 0x000fe40000000800 */
[----:B0-----:R-:W2:Y:S04]  /*4f80*/  LDL.LU R2, [R1+0x80] ;  /* 0x0000800001027983 */ /* 0x001ea80000300800 */
[----:B------:R0:W-:Y:S04]  /*4f90*/  STL [R1+0x88], R0 ;  /* 0x0000880001007387 */ /* 0x0001e80000100800 */
[----:B0-----:R-:W3:Y:S01]  /*4fa0*/  LDL.LU R0, [R1+0x84] ;  /* 0x0000840001007983 */ /* 0x001ee20000300800 */
[----:B----4-:R-:W0:Y:S02]  /*4fb0*/  S2R R227, SR_TID.X ;  /* 0x0000000000e37919 */ /* 0x010e240000002100 */
[----:B0-----:R-:W-:-:S02]  /*4fc0*/  SHF.R.U32.HI R24, RZ, 0x2, R227 ;  /* 0x00000002ff187819 */ /* 0x001fc400000116e3 */
[----:B------:R-:W-:Y:S02]  /*4fd0*/  LOP3.LUT R26, R227, 0x60, RZ, 0xc0, !PT ;  /* 0x00000060e31a7812 */ /* 0x000fe400078ec0ff */
[----:B------:R-:W-:Y:S02]  /*4fe0*/  SHF.R.U32.HI R27, RZ, 0x7, R227 ;  /* 0x00000007ff1b7819 */ /* 0x000fe400000116e3 */
[----:B------:R-:W-:Y:S02]  /*4ff0*/  LOP3.LUT R25, R24, 0x7, RZ, 0xc0, !PT ;  /* 0x0000000718197812 */ /* 0x000fe400078ec0ff */
[----:B------:R-:W-:Y:S02]  /*5000*/  SHF.R.U32.HI R26, RZ, 0x1, R26 ;  /* 0x00000001ff1a7819 */ /* 0x000fe4000001161a */
[----:B------:R-:W-:Y:S02]  /*5010*/  LOP3.LUT R24, R27, 0x1, RZ, 0xc0, !PT ;  /* 0x000000011b187812 */ /* 0x000fe400078ec0ff */
[----:B------:R-:W-:-:S02]  /*5020*/  IADD3 R31, RZ, -R26, -R25 ;  /* 0x8000001aff1f7210 */ /* 0x000fc40007ffe819 */
[----:B------:R-:W-:Y:S01]  /*5030*/  LOP3.LUT R27, R227, 0x3, RZ, 0xc0, !PT ;  /* 0x00000003e31b7812 */ /* 0x000fe200078ec0ff */
[C---:B------:R-:W-:Y:S02]  /*5040*/  IMAD.SHL.U32 R30, R24.reuse, 0x40, RZ ;  /* 0x00000040181e7824 */ /* 0x040fe400078e00ff */
[----:B------:R-:W-:Y:S02]  /*5050*/  IMAD R31, R24, -0x40, R31 ;  /* 0xffffffc0181f7824 */ /* 0x000fe400078e021f */
[----:B--2---:R-:W-:Y:S02]  /*5060*/  IMAD.SHL.U32 R29, R2, 0x80, RZ ;  /* 0x00000080021d7824 */ /* 0x004fe400078e00ff */
[----:B------:R0:W5:Y:S01]  /*5070*/  LDL.LU R2, [R1+0x8c] ;  /* 0x00008c0001027983 */ /* 0x0001620000300800 */
[----:B---3--:R-:W-:Y:S02]  /*5080*/  IMAD.WIDE R38, R0, 0x100, RZ ;  /* 0x0000010000267825 */ /* 0x008fe400078e02ff */
[----:B-1----:R-:W-:-:S02]  /*5090*/  ISETP.GE.AND P0, PT, R29, R28, PT ;  /* 0x0000001c1d00720c */ /* 0x002fc40003f06270 */
[----:B------:R-:W-:Y:S01]  /*50a0*/  LOP3.LUT R43, R30, 0x40, R25, 0xe2, !PT ;  /* 0x000000401e2b7812 */ /* 0x000fe200078ee219 */
[----:B------:R-:W-:Y:S02]  /*50b0*/  IMAD.SHL.U32 R24, R0, 0x100, RZ ;  /* 0x0000010000187824 */ /* 0x000fe400078e00ff */
[----:B------:R0:W5:Y:S01]  /*50c0*/  LDL.LU R0, [R1+0x88] ;  /* 0x0000880001007983 */ /* 0x0001620000300800 */
[----:B------:R-:W-:Y:S02]  /*50d0*/  IMAD.SHL.U32 R32, R227, 0x2, RZ ;  /* 0x00000002e3207824 */ /* 0x000fe400078e00ff */
[C---:B------:R-:W-:Y:S01]  /*50e0*/  ISETP.GE.OR P0, PT, R24.reuse, UR6, P0 ;  /* 0x0000000618007c0c */ /* 0x040fe20008706670 */
[----:B------:R-:W-:Y:S01]  /*50f0*/  IMAD R42, R27, -0x2, R28 ;  /* 0xfffffffe1b2a7824 */ /* 0x000fe200078e021c */
[----:B------:R-:W-:Y:S01]  /*5100*/  IADD3 R41, -R24, UR6, R31 ;  /* 0x0000000618297c10 */ /* 0x000fe2000fffe11f */
[----:B------:R-:W-:Y:S01]  /*5110*/  IMAD.MOV.U32 R40, RZ, RZ, -0x1 ;  /* 0xffffffffff287424 */ /* 0x000fe200078e00ff */
[----:B------:R-:W-:Y:S01]  /*5120*/  LOP3.LUT R43, R38, R43, R26, 0xfe, !PT ;  /* 0x0000002b262b7212 */ /* 0x000fe200078efe1a */
[----:B------:R-:W-:Y:S01]  /*5130*/  IMAD.IADD R42, R42, 0x1, -R29 ;  /* 0x000000012a2a7824 */ /* 0x000fe200078e0a1d */
[----:B------:R-:W-:-:S07]  /*5140*/  LOP3.LUT R32, R29, 0x6, R32, 0xf8, !PT ;  /* 0x000000061d207812 */ /* 0x000fce00078ef820 */
[----:B0-----:R-:W-:Y:S05]  /*5150*/  @P0 BRA `(.L_x_31) ;  /* 0x00000090001c0947 */ /* 0x001fea0003800000 */
[----:B------:R-:W0:Y:S01]  /*5160*/  LDC.64 R28, c[0x0][0x5c8] ;  /* 0x00017200ff1c7b82 */ /* 0x000e220000000a00 */
[----:B------:R-:W-:Y:S01]  /*5170*/  USHF.R.S32.HI UR7, URZ, 0x1f, UR22 ;  /* 0x0000001f3f077899 */ /* 0x000fe20008011416 */
[--C-:B------:R-:W-:Y:S01]  /*5180*/  SHF.R.S32.HI R33, RZ, 0x1f, R32.reuse ;  /* 0x0000001fff217819 */ /* 0x100fe20000011420 */
[----:B------:R-:W-:Y:S01]  /*5190*/  ULDC.64 UR8, c[0x0][0x5d0] ;  /* 0x0001740000087ab9 */ /* 0x000fe20000000a00 */
[----:B------:R-:W-:Y:S01]  /*51a0*/  BSSY B0, `(.L_x_31) ;  /* 0x0000902000007945 */ /* 0x000fe20003800000 */
[----:B------:R-:W-:Y:S02]  /*51b0*/  UIMAD UR6, UR7, UR8, URZ ;  /* 0x00000008070672a4 */ /* 0x000fe4000f8e023f */
[----:B------:R-:W-:Y:S02]  /*51c0*/  IMAD.U32 R27, RZ, RZ, UR8 ;  /* 0x00000008ff1b7e24 */ /* 0x000fe4000f8e00ff */
[----:B------:R-:W-:Y:S02]  /*51d0*/  UIMAD UR6, UR22, UR9, UR6 ;  /* 0x00000009160672a4 */ /* 0x000fe4000f8e0206 */
[----:B------:R-:W-:Y:S01]  /*51e0*/  IMAD.WIDE.U32 R26, R27, UR22, R32 ;  /* 0x000000161b1a7c25 */ /* 0x000fe2000f8e0020 */
[----:B------:R-:W-:-:S03]  /*51f0*/  ULDC.64 UR8, c[0x0][0x5c0] ;  /* 0x0001700000087ab9 */ /* 0x000fc60000000a00 */
[----:B------:R-:W-:Y:S02]  /*5200*/  VIADD R27, R27, UR6 ;  /* 0x000000061b1b7c36 */ /* 0x000fe40008000000 */
[-C--:B0-----:R-:W-:Y:S01]  /*5210*/  IMAD R24, R39, R28.reuse, RZ ;  /* 0x0000001c27187224 */ /* 0x081fe200078e02ff */
[----:B------:R-:W-:Y:S01]  /*5220*/  SHF.L.U64.HI R34, R28, 0x3, R29 ;  /* 0x000000031c227819 */ /* 0x000fe2000001021d */
[----:B------:R-:W-:-:S04]  /*5230*/  IMAD.WIDE.U32 R26, R43, R28, R26 ;  /* 0x0000001c2b1a7225 */ /* 0x000fc800078e001a */
[----:B------:R-:W-:Y:S01]  /*5240*/  IMAD R25, R43, R29, R24 ;  /* 0x0000001d2b197224 */ /* 0x000fe200078e0218 */
[----:B------:R-:W-:Y:S01]  /*5250*/  IADD3 R24, P2, R26, UR8, RZ ;  /* 0x000000081a187c10 */ /* 0x000fe2000ff5e0ff */
[C---:B------:R-:W-:Y:S01]  /*5260*/  IMAD.SHL.U32 R35, R28.reuse, 0x8, RZ ;  /* 0x000000081c237824 */ /* 0x040fe200078e00ff */
[----:B------:R-:W-:Y:S01]  /*5270*/  LEA R30, P3, R28, R26, 0x7 ;  /* 0x0000001a1c1e7211 */ /* 0x000fe200078638ff */
[----:B------:R-:W-:-:S03]  /*5280*/  IMAD.IADD R27, R27, 0x1, R25 ;  /* 0x000000011b1b7824 */ /* 0x000fc600078e0219 */
[----:B------:R-:W-:Y:S02]  /*5290*/  IADD3 R26, P1, P0, R26, UR8, R35 ;  /* 0x000000081a1a7c10 */ /* 0x000fe4000f83e023 */
[----:B------:R-:W-:Y:S02]  /*52a0*/  IADD3.X R25, R27, UR9, RZ, P2, !PT ;  /* 0x000000091b197c10 */ /* 0x000fe400097fe4ff */
[----:B------:R-:W-:Y:S02]  /*52b0*/  FSETP.NEU.AND P2, PT, RZ, UR21, PT ;  /* 0x00000015ff007c0b */ /* 0x000fe4000bf4d000 */
[----:B------:R-:W-:Y:S02]  /*52c0*/  LEA.HI.X R31, R28, R27, R29, 0x7, P3 ;  /* 0x0000001b1c1f7211 */ /* 0x000fe400018f3c1d */
[C---:B------:R-:W-:Y:S02]  /*52d0*/  IADD3 R28, P3, R30.reuse, UR8, RZ ;  /* 0x000000081e1c7c10 */ /* 0x040fe4000ff7e0ff */
[----:B------:R-:W-:-:S02]  /*52e0*/  IADD3 R30, P5, P6, R30, UR8, R35 ;  /* 0x000000081e1e7c10 */ /* 0x000fc4000febe023 */
[----:B------:R-:W-:Y:S02]  /*52f0*/  IADD3.X R29, R31, UR9, RZ, P3, !PT ;  /* 0x000000091f1d7c10 */ /* 0x000fe40009ffe4ff */
[--C-:B------:R-:W-:Y:S02]  /*5300*/  IADD3.X R27, R27, UR9, R34.reuse, P1, P0 ;  /* 0x000000091b1b7c10 */ /* 0x100fe40008fe0422 */
[----:B------:R-:W-:Y:S01]  /*5310*/  IADD3.X R31, R31, UR9, R34, P5, P6 ;  /* 0x000000091f1f7c10 */ /* 0x000fe2000afec422 */
[----:B------:R-:W-:Y:S06]  /*5320*/  @!P2 BRA `(.L_x_32) ;  /* 0x0000006c001ca947 */ /* 0x000fec0003800000 */
[----:B------:R-:W-:Y:S01]  /*5330*/  ULDC.64 UR8, c[0x0][0x5b8] ;  /* 0x00016e0000087ab9 */ /* 0x000fe20000000a00 */
[----:B------:R-:W-:Y:S01]  /*5340*/  ISETP.GE.AND P0, PT, R41, 0x1, PT ;  /* 0x000000012900780c */ /* 0x000fe20003f06270 */
[----:B------:R-:W-:Y:S02]  /*5350*/  UIMAD UR6, UR7, UR8, URZ ;  /* 0x00000008070672a4 */ /* 0x000fe4000f8e023f */
[----:B------:R-:W-:Y:S01]  /*5360*/  IMAD.U32 R35, RZ, RZ, UR8 ;  /* 0x00000008ff237e24 */ /* 0x000fe2000f8e00ff */
[----:B------:R-:W-:Y:S01]  /*5370*/  BSSY B1, `(.L_x_33) ;  /* 0x0000010000017945 */ /* 0x000fe20003800000 */
[----:B------:R-:W-:Y:S01]  /*5380*/  ISETP.LT.OR P3, PT, R42, 0x1, !P0 ;  /* 0x000000012a00780c */ /* 0x000fe20004761670 */
[----:B------:R-:W-:Y:S02]  /*5390*/  UIMAD UR6, UR22, UR9, UR6 ;  /* 0x00000009160672a4 */ /* 0x000fe4000f8e0206 */
[----:B------:R-:W-:Y:S01]  /*53a0*/  IMAD.WIDE.U32 R32, R35, UR22, R32 ;  /* 0x0000001623207c25 */ /* 0x000fe2000f8e0020 */
[----:B------:R-:W-:-:S03]  /*53b0*/  ULDC.64 UR8, c[0x0][0x5a8] ;  /* 0x00016a0000087ab9 */ /* 0x000fc60000000a00 */
[----:B------:R-:W-:Y:S02]  /*53c0*/  IMAD.MOV.U32 R36, RZ, RZ, R32 ;  /* 0x000000ffff247224 */ /* 0x000fe400078e0020 */
[----:B------:R-:W-:Y:S01]  /*53d0*/  VIADD R37, R33, UR6 ;  /* 0x0000000621257c36 */ /* 0x000fe20008000000 */
[----:B------:R-:W-:Y:S02]  /*53e0*/  ULDC.64 UR6, c[0x0][0x5b0] ;  /* 0x00016c0000067ab9 */ /* 0x000fe40000000a00 */
[----:B------:R-:W-:Y:S02]  /*53f0*/  IMAD R34, R39, UR6, RZ ;  /* 0x0000000627227c24 */ /* 0x000fe4000f8e02ff */
[----:B------:R-:W-:-:S04]  /*5400*/  IMAD.WIDE.U32 R32, R43, UR6, R36 ;  /* 0x000000062b207c25 */ /* 0x000fc8000f8e0024 */
[--C-:B------:R-:W-:Y:S01]  /*5410*/  IMAD R35, R43, UR7, R34.reuse ;  /* 0x000000072b237c24 */ /* 0x100fe2000f8e0222 */
[----:B------:R-:W-:Y:S02]  /*5420*/  IADD3 R32, P1, R32, UR8, RZ ;  /* 0x0000000820207c10 */ /* 0x000fe4000ff3e0ff */
[----:B------:R-:W-:Y:S02]  /*5430*/  PRMT R34, RZ, 0x7610, R34 ;  /* 0x00007610ff227816 */ /* 0x000fe40000000022 */
[----:B------:R-:W-:Y:S01]  /*5440*/  IADD3.X R33, R33, UR9, R35, P1, !PT ;  /* 0x0000000921217c10 */ /* 0x000fe20008ffe423 */
[----:B------:R-:W-:Y:S08]  /*5450*/  @P3 BRA `(.L_x_34) ;  /* 0x0000000000043947 */ /* 0x000ff00003800000 */
[----:B------:R0:W5:Y:S02]  /*5460*/  LDG.E.U8 R34, desc[UR16][R32.64] ;  /* 0x0000001020227981 */ /* 0x000164000c1e1100 */
.L_x_34:
[----:B------:R-:W-:Y:S05]  /*5470*/  BSYNC B1 ;  /* 0x0000000000017941 */ /* 0x000fea0003800000 */
.L_x_33:
[----:B-----5:R-:W-:Y:S01]  /*5480*/  LOP3.LUT R34, R34, 0xff, RZ, 0xc0, !PT ;  /* 0x000000ff22227812 */ /* 0x020fe200078ec0ff */
[----:B------:R-:W-:Y:S01]  /*5490*/  BSSY B1, `(.L_x_35) ;  /* 0x000000b000017945 */ /* 0x000fe20003800000 */
[----:B------:R-:W-:Y:S02]  /*54a0*/  ISETP.LT.OR P2, PT, R42, 0x2, !P0 ;  /* 0x000000022a00780c */ /* 0x000fe40004741670 */
[----:B------:R-:W-:-:S05]  /*54b0*/  F2FP.F16.E5M2.UNPACK_B R34, R34 ;  /* 0x00000022ff22723e */ /* 0x000fca00020004ff */
[----:B------:R-:W-:-:S05]  /*54c0*/  HADD2.F32 R34, -RZ, R34.H0_H0 ;  /* 0x20000022ff227230 */ /* 0x000fca0000004100 */
[----:B------:R-:W-:Y:S01]  /*54d0*/  FMUL R35, R34, UR21 ;  /* 0x0000001522237c20 */ /* 0x000fe20008400000 */
[----:B------:R-:W-:-:S03]  /*54e0*/  PRMT R34, RZ, 0x7610, R34 ;  /* 0x00007610ff227816 */ /* 0x000fc60000000022 */
[----:B------:R-:W-:-:S05]  /*54f0*/  FFMA R35, R226, UR20, R35 ;  /* 0x00000014e2237c23 */ /* 0x000fca0008000023 */
[----:B------:R-:W-:-:S05]  /*5500*/  F2FP.SATFINITE.E5M2.F32.PACK_AB_MERGE_C R35, RZ, R35, RZ ;  /* 0x00000023ff23723e */ /* 0x000fca00048060ff */
[----:B------:R1:W-:Y:S01]  /*5510*/  @!P3 STG.E.U8 desc[UR16][R24.64], R35 ;  /* 0x000000231800b986 */ /* 0x0003e2000c101110 */
[----:B------:R-:W-:Y:S05]  /*5520*/  @P2 BRA `(.L_x_36) ;  /* 0x0000000000042947 */ /* 0x000fea0003800000 */
[----:B------:R2:W5:Y:S02]  /*5530*/  LDG.E.U8 R34, desc[UR16][R32.64+0x1] ;  /* 0x0000011020227981 */ /* 0x000564000c1e1100 */
.L_x_36:
[----:B------:R-:W-:Y:S05]  /*5540*/  BSYNC B1 ;  /* 0x0000000000017941 */ /* 0x000fea0003800000 */
.L_x_35:
[----:B-----5:R-:W-:Y:S01]  /*5550*/  LOP3.LUT R34, R34, 0xff, RZ, 0xc0, !PT ;  /* 0x000000ff22227812 */ /* 0x020fe200078ec0ff */
[----:B------:R-:W-:Y:S01]  /*5560*/  BSSY B1, `(.L_x_37) ;  /* 0x0000013000017945 */ /* 0x000fe20003800000 */
[----:B------:R-:W-:Y:S02]  /*5570*/  IADD3 R45, P1, R43, 0x8, RZ ;  /* 0x000000082b2d7810 */ /* 0x000fe40007f3e0ff */
[----:B------:R-:W-:-:S03]  /*5580*/  F2FP.F16.E5M2.UNPACK_B R34, R34 ;  /* 0x00000022ff22723e */ /* 0x000fc600020004ff */
[----:B-1----:R-:W-:Y:S01]  /*5590*/  IMAD.X R35, RZ, RZ, R39, P1 ;  /* 0x000000ffff237224 */ /* 0x002fe200008e0627 */
[----:B------:R-:W-:Y:S01]  /*55a0*/  ISETP.GE.AND P1, PT, R41, 0x9, PT ;  /* 0x000000092900780c */ /* 0x000fe20003f26270 */
[----:B------:R-:W-:Y:S02]  /*55b0*/  HADD2.F32 R34, -RZ, R34.H0_H0 ;  /* 0x20000022ff227230 */ /* 0x000fe40000004100 */
[----:B------:R-:W-:Y:S01]  /*55c0*/  IMAD R46, R35, UR6, RZ ;  /* 0x00000006232e7c24 */ /* 0x000fe2000f8e02ff */
[----:B------:R-:W-:Y:S02]  /*55d0*/  ISETP.LT.OR P5, PT, R42, 0x1, !P1 ;  /* 0x000000012a00780c */ /* 0x000fe40004fa1670 */
[----:B------:R-:W-:Y:S01]  /*55e0*/  FMUL R44, R34, UR21 ;  /* 0x00000015222c7c20 */ /* 0x000fe20008400000 */
[----:B------:R-:W-:-:S04]  /*55f0*/  IMAD.WIDE.U32 R34, R45, UR6, R36 ;  /* 0x000000062d227c25 */ /* 0x000fc8000f8e0024 */
[----:B------:R-:W-:Y:S01]  /*5600*/  FFMA R44, R225, UR20, R44 ;  /* 0x00000014e12c7c23 */ /* 0x000fe2000800002c */
[----:B------:R-:W-:Y:S01]  /*5610*/  IMAD R45, R45, UR7, R46 ;  /* 0x000000072d2d7c24 */ /* 0x000fe2000f8e022e */
[----:B------:R-:W-:-:S03]  /*5620*/  IADD3 R34, P3, R34, UR8, RZ ;  /* 0x0000000822227c10 */ /* 0x000fc6000ff7e0ff */
[----:B------:R-:W-:Y:S02]  /*5630*/  F2FP.SATFINITE.E5M2.F32.PACK_AB_MERGE_C R47, RZ, R44, RZ ;  /* 0x0000002cff2f723e */ /* 0x000fe400048060ff */
[----:B------:R-:W-:Y:S02]  /*5640*/  IADD3.X R35, R35, UR9, R45, P3, !PT ;  /* 0x0000000923237c10 */ /* 0x000fe40009ffe42d */
[----:B------:R-:W-:Y:S01]  /*5650*/  PRMT R44, RZ, 0x7610, R44 ;  /* 0x00007610ff2c7816 */ /* 0x000fe2000000002c */
[----:B------:R1:W-:Y:S01]  /*5660*/  @!P2 STG.E.U8 desc[UR16][R24.64+0x1], R47 ;  /* 0x0000012f1800a986 */ /* 0x0003e2000c101110 */
[----:B------:R-:W-:Y:S05]  /*5670*/  @P5 BRA `(.L_x_38) ;  /* 0x0000000000045947 */ /* 0x000fea0003800000 */
[----:B------:R3:W5:Y:S02]  /*5680*/  LDG.E.U8 R44, desc[UR16][R34.64] ;  /* 0x00000010222c7981 */ /* 0x000764000c1e1100 */
.L_x_38:
[----:B------:R-:W-:Y:S05]  /*5690*/  BSYNC B1 ;  /* 0x0000000000017941 */ /* 0x000fea0003800000 */
.L_x_37:
        /* <DEDUP_REMOVED lines=12> */
.L_x_40:
[----:B------:R-:W-:Y:S05]  /*5760*/  BSYNC B1 ;  /* 0x0000000000017941 */ /* 0x000fea0003800000 */
.L_x_39:
[----:B-----5:R-:W-:Y:S01]  /*5770*/  LOP3.LUT R44, R44, 0xff, RZ, 0xc0, !PT ;  /* 0x000000ff2c2c7812 */ /* 0x020fe200078ec0ff */
[----:B------:R-:W-:Y:S01]  /*5780*/  BSSY B1, `(.L_x_41) ;  /* 0x000000b000017945 */ /* 0x000fe20003800000 */
[----:B------:R-:W-:Y:S02]  /*5790*/  ISETP.LT.OR P3, PT, R42, 0x9, !P0 ;  /* 0x000000092a00780c */ /* 0x000fe40004761670 */
[----:B------:R-:W-:-:S05]  /*57a0*/  F2FP.F16.E5M2.UNPACK_B R44, R44 ;  /* 0x0000002cff2c723e */ /* 0x000fca00020004ff */
[----:B------:R-:W-:-:S05]  /*57b0*/  HADD2.F32 R44, -RZ, R44.H0_H0 ;  /* 0x2000002cff2c7230 */ /* 0x000fca0000004100 */
[----:B------:R-:W-:-:S04]  /*57c0*/  FMUL R44, R44, UR21 ;  /* 0x000000152c2c7c20 */ /* 0x000fc80008400000 */
[----:B------:R-:W-:-:S05]  /*57d0*/  FFMA R44, R223, UR20, R44 ;  /* 0x00000014df2c7c23 */ /* 0x000fca000800002c */
[----:B----4-:R-:W-:Y:S02]  /*57e0*/  F2FP.SATFINITE.E5M2.F32.PACK_AB_MERGE_C R45, RZ, R44, RZ ;  /* 0x0000002cff2d723e */ /* 0x010fe400048060ff */
[----:B------:R-:W-:-:S03]  /*57f0*/  PRMT R44, RZ, 0x7610, R44 ;  /* 0x00007610ff2c7816 */ /* 0x000fc6000000002c */
[----:B------:R4:W-:Y:S01]  /*5800*/  @!P2 STG.E.U8 desc[UR16][R26.64+0x1], R45 ;  /* 0x0000012d1a00a986 */ /* 0x0009e2000c101110 */
[----:B------:R-:W-:Y:S05]  /*5810*/  @P3 BRA `(.L_x_42) ;  /* 0x0000000000043947 */ /* 0x000fea0003800000 */
[----:B------:R0:W5:Y:S02]  /*5820*/  LDG.E.U8 R44, desc[UR16][R32.64+0x8] ;  /* 0x00000810202c7981 */ /* 0x000164000c1e1100 */
.L_x_42:
[----:B------:R-:W-:Y:S05]  /*5830*/  BSYNC B1 ;  /* 0x0000000000017941 */ /* 0x000fea0003800000 */
.L_x_41:
[----:B-----5:R-:W-:Y:S01]  /*5840*/  LOP3.LUT R44, R44, 0xff, RZ, 0xc0, !PT ;  /* 0x000000ff2c2c7812 */ /* 0x020fe200078ec0ff */
[----:B------:R-:W-:Y:S01]  /*5850*/  BSSY B1, `(.L_x_43) ;  /* 0x000000b000017945 */ /* 0x000fe20003800000 */
[----:B------:R-:W-:Y:S02]  /*5860*/  ISETP.LT.OR P2, PT, R42, 0xa, !P0 ;  /* 0x0000000a2a00780c */ /* 0x000fe40004741670 */
[----:B------:R-:W-:-:S05]  /*5870*/  F2FP.F16.E5M2.UNPACK_B R44, R44 ;  /* 0x0000002cff2c723e */ /* 0x000fca00020004ff */
[----:B------:R-:W-:-:S05]  /*5880*/  HADD2.F32 R44, -RZ, R44.H0_H0 ;  /* 0x2000002cff2c7230 */ /* 0x000fca0000004100 */
[----:B----4-:R-:W-:Y:S01]  /*5890*/  FMUL R45, R44, UR21 ;  /* 0x000000152c2d7c20 */ /* 0x010fe20008400000 */
[----:B------:R-:W-:-:S03]  /*58a0*/  PRMT R44, RZ, 0x7610, R44 ;  /* 0x00007610ff2c7816 */ /* 0x000fc6000000002c */
[----:B------:R-:W-:-:S05]  /*58b0*/  FFMA R45, R222, UR20, R45 ;  /* 0x00000014de2d7c23 */ /* 0x000fca000800002d */
[----:B------:R-:W-:-:S05]  /*58c0*/  F2FP.SATFINITE.E5M2.F32.PACK_AB_MERGE_C R45, RZ, R45, RZ ;  /* 0x0000002dff2d723e */ /* 0x000fca00048060ff */
[----:B------:R4:W-:Y:S01]  /*58d0*/  @!P3 STG.E.U8 desc[UR16][R24.64+0x8], R45 ;  /* 0x0000082d1800b986 */ /* 0x0009e2000c101110 */
[----:B------:R-:W-:Y:S05]  /*58e0*/  @P2 BRA `(.L_x_44) ;  /* 0x0000000000042947 */ /* 0x000fea0003800000 */
[----:B------:R0:W5:Y:S02]  /*58f0*/  LDG.E.U8 R44, desc[UR16][R32.64+0x9] ;  /* 0x00000910202c7981 */ /* 0x000164000c1e1100 */
.L_x_44:
[----:B------:R-:W-:Y:S05]  /*5900*/  BSYNC B1 ;  /* 0x0000000000017941 */ /* 0x000fea0003800000 */
.L_x_43:
        /* <DEDUP_REMOVED lines=12> */
.L_x_46:
[----:B------:R-:W-:Y:S05]  /*59d0*/  BSYNC B1 ;  /* 0x0000000000017941 */ /* 0x000fea0003800000 */
.L_x_45:
        /* <DEDUP_REMOVED lines=12> */
.L_x_48:
[----:B------:R-:W-:Y:S05]  /*5aa0*/  BSYNC B1 ;  /* 0x0000000000017941 */ /* 0x000fea0003800000 */
.L_x_47:
        /* <DEDUP_REMOVED lines=12> */
.L_x_50:
[----:B------:R-:W-:Y:S05]  /*5b70*/  BSYNC B1 ;  /* 0x0000000000017941 */ /* 0x000fea0003800000 */
.L_x_49:
        /* <DEDUP_REMOVED lines=12> */
.L_x_52:
[----:B------:R-:W-:Y:S05]  /*5c40*/  BSYNC B1 ;  /* 0x0000000000017941 */ /* 0x000fea0003800000 */
.L_x_51:
        /* <DEDUP_REMOVED lines=12> */
.L_x_54:
[----:B------:R-:W-:Y:S05]  /*5d10*/  BSYNC B1 ;  /* 0x0000000000017941 */ /* 0x000fea0003800000 */
.L_x_53:
        /* <DEDUP_REMOVED lines=12> */
.L_x_56:
[----:B------:R-:W-:Y:S05]  /*5de0*/  BSYNC B1 ;  /* 0x0000000000017941 */ /* 0x000fea0003800000 */
.L_x_55:
        /* <DEDUP_REMOVED lines=12> */
.L_x_58:
[----:B------:R-:W-:Y:S05]  /*5eb0*/  BSYNC B1 ;  /* 0x0000000000017941 */ /* 0x000fea0003800000 */
.L_x_57:
        /* <DEDUP_REMOVED lines=12> */
.L_x_60:
[----:B------:R-:W-:Y:S05]  /*5f80*/  BSYNC B1 ;  /* 0x0000000000017941 */ /* 0x000fea0003800000 */
.L_x_59:
        /* <DEDUP_REMOVED lines=12> */
.L_x_62:
[----:B------:R-:W-:Y:S05]  /*6050*/  BSYNC B1 ;  /* 0x0000000000017941 */ /* 0x000fea0003800000 */
.L_x_61:
        /* <DEDUP_REMOVED lines=12> */
.L_x_64:
[----:B------:R-:W-:Y:S05]  /*6120*/  BSYNC B1 ;  /* 0x0000000000017941 */ /* 0x000fea0003800000 */
.L_x_63:
        /* <DEDUP_REMOVED lines=12> */
.L_x_66:
[----:B------:R-:W-:Y:S05]  /*61f0*/  BSYNC B1 ;  /* 0x0000000000017941 */ /* 0x000fea0003800000 */
.L_x_65:
        /* <DEDUP_REMOVED lines=12> */
.L_x_68:
[----:B------:R-:W-:Y:S05]  /*62c0*/  BSYNC B1 ;  /* 0x0000000000017941 */ /* 0x000fea0003800000 */
.L_x_67:
        /* <DEDUP_REMOVED lines=12> */
.L_x_70:
[----:B------:R-:W-:Y:S05]  /*6390*/  BSYNC B1 ;  /* 0x0000000000017941 */ /* 0x000fea0003800000 */
.L_x_69:
        /* <DEDUP_REMOVED lines=12> */
.L_x_72:
[----:B------:R-:W-:Y:S05]  /*6460*/  BSYNC B1 ;  /* 0x0000000000017941 */ /* 0x000fea0003800000 */
.L_x_71:
        /* <DEDUP_REMOVED lines=12> */
.L_x_74:
[----:B------:R-:W-:Y:S05]  /*6530*/  BSYNC B1 ;  /* 0x0000000000017941 */ /* 0x000fea0003800000 */
.L_x_73:
        /* <DEDUP_REMOVED lines=12> */
.L_x_76:
[----:B------:R-:W-:Y:S05]  /*6600*/  BSYNC B1 ;  /* 0x0000000000017941 */ /* 0x000fea0003800000 */
.L_x_75:
        /* <DEDUP_REMOVED lines=12> */
.L_x_78:
[----:B------:R-:W-:Y:S05]  /*66d0*/  BSYNC B1 ;  /* 0x0000000000017941 */ /* 0x000fea0003800000 */
.L_x_77:
        /* <DEDUP_REMOVED lines=12> */
.L_x_80:
[----:B------:R-:W-:Y:S05]  /*67a0*/  BSYNC B1 ;  /* 0x0000000000017941 */ /* 0x000fea0003800000 */
.L_x_79:
        /* <DEDUP_REMOVED lines=12> */
.L_x_82:
[----:B------:R-:W-:Y:S05]  /*6870*/  BSYNC B1 ;  /* 0x0000000000017941 */ /* 0x000fea0003800000 */
.L_x_81:
        /* <DEDUP_REMOVED lines=12> */
.L_x_84:
[----:B------:R-:W-:Y:S05]  /*6940*/  BSYNC B1 ;  /* 0x0000000000017941 */ /* 0x000fea0003800000 */
.L_x_83:
        /* <DEDUP_REMOVED lines=12> */
.L_x_86:
[----:B------:R-:W-:Y:S05]  /*6a10*/  BSYNC B1 ;  /* 0x0000000000017941 */ /* 0x000fea0003800000 */
.L_x_85:
        /* <DEDUP_REMOVED lines=12> */
.L_x_88:
[----:B------:R-:W-:Y:S05]  /*6ae0*/  BSYNC B1 ;  /* 0x0000000000017941 */ /* 0x000fea0003800000 */
.L_x_87:
        /* <DEDUP_REMOVED lines=12> */
.L_x_90:
[----:B------:R-:W-:Y:S05]  /*6bb0*/  BSYNC B1 ;  /* 0x0000000000017941 */ /* 0x000fea0003800000 */
.L_x_89:
        /* <DEDUP_REMOVED lines=12> */
.L_x_92:
[----:B------:R-:W-:Y:S05]  /*6c80*/  BSYNC B1 ;  /* 0x0000000000017941 */ /* 0x000fea0003800000 */
.L_x_91:
        /* <DEDUP_REMOVED lines=12> */
.L_x_94:
[----:B------:R-:W-:Y:S05]  /*6d50*/  BSYNC B1 ;  /* 0x0000000000017941 */ /* 0x000fea0003800000 */
.L_x_93:
        /* <DEDUP_REMOVED lines=12> */
.L_x_96:
[----:B------:R-:W-:Y:S05]  /*6e20*/  BSYNC B1 ;  /* 0x0000000000017941 */ /* 0x000fea0003800000 */
.L_x_95:
        /* <DEDUP_REMOVED lines=12> */
.L_x_98:
[----:B------:R-:W-:Y:S05]  /*6ef0*/  BSYNC B1 ;  /* 0x0000000000017941 */ /* 0x000fea0003800000 */
.L_x_97:
        /* <DEDUP_REMOVED lines=12> */
.L_x_100:
[----:B------:R-:W-:Y:S05]  /*6fc0*/  BSYNC B1 ;  /* 0x0000000000017941 */ /* 0x000fea0003800000 */
.L_x_99:
        /* <DEDUP_REMOVED lines=12> */
.L_x_102:
[----:B------:R-:W-:Y:S05]  /*7090*/  BSYNC B1 ;  /* 0x0000000000017941 */ /* 0x000fea0003800000 */
.L_x_101:
        /* <DEDUP_REMOVED lines=12> */
.L_x_104:
[----:B------:R-:W-:Y:S05]  /*7160*/  BSYNC B1 ;  /* 0x0000000000017941 */ /* 0x000fea0003800000 */
.L_x_103:
        /* <DEDUP_REMOVED lines=12> */
.L_x_106:
[----:B------:R-:W-:Y:S05]  /*7230*/  BSYNC B1 ;  /* 0x0000000000017941 */ /* 0x000fea0003800000 */
.L_x_105:
        /* <DEDUP_REMOVED lines=12> */
.L_x_108:
[----:B------:R-:W-:Y:S05]  /*7300*/  BSYNC B1 ;  /* 0x0000000000017941 */ /* 0x000fea0003800000 */
.L_x_107:
        /* <DEDUP_REMOVED lines=12> */
.L_x_110:
[----:B------:R-:W-:Y:S05]  /*73d0*/  BSYNC B1 ;  /* 0x0000000000017941 */ /* 0x000fea0003800000 */
.L_x_109:
        /* <DEDUP_REMOVED lines=12> */
.L_x_112:
[----:B------:R-:W-:Y:S05]  /*74a0*/  BSYNC B1 ;  /* 0x0000000000017941 */ /* 0x000fea0003800000 */
.L_x_111:
        /* <DEDUP_REMOVED lines=12> */
.L_x_114:
[----:B------:R-:W-:Y:S05]  /*7570*/  BSYNC B1 ;  /* 0x0000000000017941 */ /* 0x000fea0003800000 */
.L_x_113:
        /* <DEDUP_REMOVED lines=12> */
.L_x_116:
[----:B------:R-:W-:Y:S05]  /*7640*/  BSYNC B1 ;  /* 0x0000000000017941 */ /* 0x000fea0003800000 */
.L_x_115:
        /* <DEDUP_REMOVED lines=12> */
.L_x_118:
[----:B------:R-:W-:Y:S05]  /*7710*/  BSYNC B1 ;  /* 0x0000000000017941 */ /* 0x000fea0003800000 */
.L_x_117:
        /* <DEDUP_REMOVED lines=12> */
.L_x_120:
[----:B------:R-:W-:Y:S05]  /*77e0*/  BSYNC B1 ;  /* 0x0000000000017941 */ /* 0x000fea0003800000 */
.L_x_119:
        /* <DEDUP_REMOVED lines=12> */
.L_x_122:
[----:B------:R-:W-:Y:S05]  /*78b0*/  BSYNC B1 ;  /* 0x0000000000017941 */ /* 0x000fea0003800000 */
.L_x_121:
        /* <DEDUP_REMOVED lines=12> */
.L_x_124:
[----:B------:R-:W-:Y:S05]  /*7980*/  BSYNC B1 ;  /* 0x0000000000017941 */ /* 0x000fea0003800000 */
.L_x_123:
        /* <DEDUP_REMOVED lines=12> */
.L_x_126:
[----:B------:R-:W-:Y:S05]  /*7a50*/  BSYNC B1 ;  /* 0x0000000000017941 */ /* 0x000fea0003800000 */
.L_x_125:
        /* <DEDUP_REMOVED lines=12> */
.L_x_128:
[----:B------:R-:W-:Y:S05]  /*7b20*/  BSYNC B1 ;  /* 0x0000000000017941 */ /* 0x000fea0003800000 */
.L_x_127:
        /* <DEDUP_REMOVED lines=12> */
.L_x_130:
[----:B------:R-:W-:Y:S05]  /*7bf0*/  BSYNC B1 ;  /* 0x0000000000017941 */ /* 0x000fea0003800000 */
.L_x_129:
        /* <DEDUP_REMOVED lines=12> */
.L_x_132:
[----:B------:R-:W-:Y:S05]  /*7cc0*/  BSYNC B1 ;  /* 0x0000000000017941 */ /* 0x000fea0003800000 */
.L_x_131:
        /* <DEDUP_REMOVED lines=12> */
.L_x_134:
[----:B------:R-:W-:Y:S05]  /*7d90*/  BSYNC B1 ;  /* 0x0000000000017941 */ /* 0x000fea0003800000 */
.L_x_133:
        /* <DEDUP_REMOVED lines=12> */
.L_x_136:
[----:B------:R-:W-:Y:S05]  /*7e60*/  BSYNC B1 ;  /* 0x0000000000017941 */ /* 0x000fea0003800000 */
.L_x_135:
        /* <DEDUP_REMOVED lines=12> */
.L_x_138:
[----:B------:R-:W-:Y:S05]  /*7f30*/  BSYNC B1 ;  /* 0x0000000000017941 */ /* 0x000fea0003800000 */
.L_x_137:
        /* <DEDUP_REMOVED lines=12> */
.L_x_140:
[----:B------:R-:W-:Y:S05]  /*8000*/  BSYNC B1 ;  /* 0x0000000000017941 */ /* 0x000fea0003800000 */
.L_x_139:
        /* <DEDUP_REMOVED lines=12> */
.L_x_142:
[----:B------:R-:W-:Y:S05]  /*80d0*/  BSYNC B1 ;  /* 0x0000000000017941 */ /* 0x000fea0003800000 */
.L_x_141:
        /* <DEDUP_REMOVED lines=12> */
.L_x_144:
[----:B------:R-:W-:Y:S05]  /*81a0*/  BSYNC B1 ;  /* 0x0000000000017941 */ /* 0x000fea0003800000 */
.L_x_143:
        /* <DEDUP_REMOVED lines=12> */
.L_x_146:
[----:B------:R-:W-:Y:S05]  /*8270*/  BSYNC B1 ;  /* 0x0000000000017941 */ /* 0x000fea0003800000 */
.L_x_145:
        /* <DEDUP_REMOVED lines=12> */
.L_x_148:
[----:B------:R-:W-:Y:S05]  /*8340*/  BSYNC B1 ;  /* 0x0000000000017941 */ /* 0x000fea0003800000 */
.L_x_147:
        /* <DEDUP_REMOVED lines=12> */
.L_x_150:
[----:B------:R-:W-:Y:S05]  /*8410*/  BSYNC B1 ;  /* 0x0000000000017941 */ /* 0x000fea0003800000 */
.L_x_149:
        /* <DEDUP_REMOVED lines=12> */
.L_x_152:
[----:B------:R-:W-:Y:S05]  /*84e0*/  BSYNC B1 ;  /* 0x0000000000017941 */ /* 0x000fea0003800000 */
.L_x_151:
        /* <DEDUP_REMOVED lines=12> */
.L_x_154:
[----:B------:R-:W-:Y:S05]  /*85b0*/  BSYNC B1 ;  /* 0x0000000000017941 */ /* 0x000fea0003800000 */
.L_x_153:
        /* <DEDUP_REMOVED lines=12> */
.L_x_156:
[----:B------:R-:W-:Y:S05]  /*8680*/  BSYNC B1 ;  /* 0x0000000000017941 */ /* 0x000fea0003800000 */
.L_x_155:
[----:B-----5:R-:W-:Y:S01]  /*8690*/  LOP3.LUT R44, R44, 0xff, RZ, 0xc0, !PT ;  /* 0x000000ff2c2c7812 */ /* 0x020fe200078ec0ff */
[----:B------:R-:W-:Y:S01]  /*86a0*/  BSSY B1, `(.L_x_157) ;  /* 0x000000b000017945 */ /* 0x000fe20003800000 */
[----:B------:R-:W-:Y:S02]  /*86b0*/  ISETP.LT.OR P2, PT, R42, 0x79, !P1 ;  /* 0x000000792a00780c */ /* 0x000fe40004f41670 */
[----:B------:R-:W-:Y:S02]  /*86c0*/  F2FP.F16.E5M2.UNPACK_B R44, R44 ;  /* 0x0000002cff2c723e */ /* 0x000fe400020004ff */
[----:B0-2---:R-:W-:-:S03]  /*86d0*/  PRMT R32, RZ, 0x7610, R32 ;  /* 0x00007610ff207816 */ /* 0x005fc60000000020 */
[----:B------:R-:W-:-:S05]  /*86e0*/  HADD2.F32 R44, -RZ, R44.H0_H0 ;  /* 0x2000002cff2c7230 */ /* 0x000fca0000004100 */
[----:B------:R-:W-:-:S04]  /*86f0*/  FMUL R44, R44, UR21 ;  /* 0x000000152c2c7c20 */ /* 0x000fc80008400000 */
[----:B------:R-:W-:-:S05]  /*8700*/  FFMA R44, R165, UR20, R44 ;  /* 0x00000014a52c7c23 */ /* 0x000fca000800002c */
[----:B------:R-:W-:-:S05]  /*8710*/  F2FP.SATFINITE.E5M2.F32.PACK_AB_MERGE_C R33, RZ, R44, RZ ;  /* 0x0000002cff21723e */ /* 0x000fca00048060ff */
[----:B------:R0:W-:Y:S01]  /*8720*/  @!P0 STG.E.U8 desc[UR16][R24.64+0x79], R33 ;  /* 0x0000792118008986 */ /* 0x0001e2000c101110 */
[----:B------:R-:W-:Y:S05]  /*8730*/  @P2 BRA `(.L_x_158) ;  /* 0x0000000000042947 */ /* 0x000fea0003800000 */
[----:B------:R2:W5:Y:S02]  /*8740*/  LDG.E.U8 R32, desc[UR16][R34.64+0x78] ;  /* 0x0000781022207981 */ /* 0x000564000c1e1100 */
.L_x_158:
[----:B------:R-:W-:Y:S05]  /*8750*/  BSYNC B1 ;  /* 0x0000000000017941 */ /* 0x000fea0003800000 */
.L_x_157:
[----:B-----5:R-:W-:Y:S01]  /*8760*/  LOP3.LUT R32, R32, 0xff, RZ, 0xc0, !PT ;  /* 0x000000ff20207812 */ /* 0x020fe200078ec0ff */
[----:B------:R-:W-:Y:S01]  /*8770*/  BSSY B1, `(.L_x_159) ;  /* 0x000000b000017945 */ /* 0x000fe20003800000 */
[----:B------:R-:W-:Y:S02]  /*8780*/  ISETP.LT.OR P1, PT, R42, 0x7a, !P1 ;  /* 0x0000007a2a00780c */ /* 0x000fe40004f21670 */
[----:B------:R-:W-:Y:S02]  /*8790*/  F2FP.F16.E5M2.UNPACK_B R32, R32 ;  /* 0x00000020ff20723e */ /* 0x000fe400020004ff */
[----:B01--4-:R-:W-:-:S03]  /*87a0*/  PRMT R24, RZ, 0x7610, R24 ;  /* 0x00007610ff187816 */ /* 0x013fc60000000018 */
[----:B------:R-:W-:-:S05]  /*87b0*/  HADD2.F32 R32, -RZ, R32.H0_H0 ;  /* 0x20000020ff207230 */ /* 0x000fca0000004100 */
[----:B------:R-:W-:-:S04]  /*87c0*/  FMUL R25, R32, UR21 ;  /* 0x0000001520197c20 */ /* 0x000fc80008400000 */
[----:B------:R-:W-:-:S05]  /*87d0*/  FFMA R25, R164, UR20, R25 ;  /* 0x00000014a4197c23 */ /* 0x000fca0008000019 */
[----:B------:R-:W-:-:S05]  /*87e0*/  F2FP.SATFINITE.E5M2.F32.PACK_AB_MERGE_C R25, RZ, R25, RZ ;  /* 0x00000019ff19723e */ /* 0x000fca00048060ff */
[----:B------:R0:W-:Y:S01]  /*87f0*/  @!P2 STG.E.U8 desc[UR16][R26.64+0x78], R25 ;  /* 0x000078191a00a986 */ /* 0x0001e2000c101110 */
[----:B------:R-:W-:Y:S05]  /*8800*/  @P1 BRA `(.L_x_160) ;  /* 0x0000000000041947 */ /* 0x000fea0003800000 */
[----:B------:R1:W5:Y:S02]  /*8810*/  LDG.E.U8 R24, desc[UR16][R34.64+0x79] ;  /* 0x0000791022187981 */ /* 0x000364000c1e1100 */
.L_x_160:
[----:B------:R-:W-:Y:S05]  /*8820*/  BSYNC B1 ;  /* 0x0000000000017941 */ /* 0x000fea0003800000 */
.L_x_159:
[----:B-----5:R-:W-:Y:S01]  /*8830*/  LOP3.LUT R24, R24, 0xff, RZ, 0xc0, !PT ;  /* 0x000000ff18187812 */ /* 0x020fe200078ec0ff */
[----:B------:R-:W-:Y:S01]  /*8840*/  BSSY B1, `(.L_x_161) ;  /* 0x0000013000017945 */ /* 0x000fe20003800000 */
[----:B------:R-:W-:Y:S02]  /*8850*/  IADD3 R33, P0, R43, 0x80, RZ ;  /* 0x000000802b217810 */ /* 0x000fe40007f1e0ff */
[----:B------:R-:W-:-:S03]  /*8860*/  F2FP.F16.E5M2.UNPACK_B R24, R24 ;  /* 0x00000018ff18723e */ /* 0x000fc600020004ff */
[----:B0-----:R-:W-:Y:S01]  /*8870*/  IMAD.X R25, RZ, RZ, R39, P0 ;  /* 0x000000ffff197224 */ /* 0x001fe200000e0627 */
[----:B------:R-:W-:Y:S01]  /*8880*/  ISETP.GE.AND P0, PT, R41, 0x81, PT ;  /* 0x000000812900780c */ /* 0x000fe20003f06270 */
[----:B------:R-:W-:Y:S02]  /*8890*/  HADD2.F32 R24, -RZ, R24.H0_H0 ;  /* 0x20000018ff187230 */ /* 0x000fe40000004100 */
[----:B-123--:R-:W-:Y:S01]  /*88a0*/  IMAD R34, R25, UR6, RZ ;  /* 0x0000000619227c24 */ /* 0x00efe2000f8e02ff */
        /* <DEDUP_REMOVED lines=12> */
.L_x_162:
[----:B------:R-:W-:Y:S05]  /*8970*/  BSYNC B1 ;  /* 0x0000000000017941 */ /* 0x000fea0003800000 */
.L_x_161:
[----:B-----5:R-:W-:Y:S01]  /*8980*/  LOP3.LUT R32, R32, 0xff, RZ, 0xc0, !PT ;  /* 0x000000ff20207812 */ /* 0x020fe200078ec0ff */
[----:B------:R-:W-:Y:S01]  /*8990*/  BSSY B1, `(.L_x_163) ;  /* 0x000000b000017945 */ /* 0x000fe20003800000 */
[----:B------:R-:W-:Y:S02]  /*89a0*/  ISETP.LT.OR P2, PT, R42, 0x2, !P0 ;  /* 0x000000022a00780c */ /* 0x000fe40004741670 */
[----:B------:R-:W-:Y:S02]  /*89b0*/  F2FP.F16.E5M2.UNPACK_B R32, R32 ;  /* 0x00000020ff20723e */ /* 0x000fe400020004ff */
[----:B0-----:R-:W-:-:S03]  /*89c0*/  PRMT R26, RZ, 0x7610, R26 ;  /* 0x00007610ff1a7816 */ /* 0x001fc6000000001a */
[----:B------:R-:W-:-:S05]  /*89d0*/  HADD2.F32 R32, -RZ, R32.H0_H0 ;  /* 0x20000020ff207230 */ /* 0x000fca0000004100 */
[----:B------:R-:W-:-:S04]  /*89e0*/  FMUL R27, R32, UR21 ;  /* 0x00000015201b7c20 */ /* 0x000fc80008400000 */
[----:B------:R-:W-:-:S05]  /*89f0*/  FFMA R27, R162, UR20, R27 ;  /* 0x00000014a21b7c23 */ /* 0x000fca000800001b */
[----:B------:R-:W-:-:S05]  /*8a00*/  F2FP.SATFINITE.E5M2.F32.PACK_AB_MERGE_C R27, RZ, R27, RZ ;  /* 0x0000001bff1b723e */ /* 0x000fca00048060ff */
[----:B------:R0:W-:Y:S01]  /*8a10*/  @!P3 STG.E.U8 desc[UR16][R28.64], R27 ;  /* 0x0000001b1c00b986 */ /* 0x0001e2000c101110 */
[----:B------:R-:W-:Y:S05]  /*8a20*/  @P2 BRA `(.L_x_164) ;  /* 0x0000000000042947 */ /* 0x000fea0003800000 */
[----:B------:R2:W5:Y:S02]  /*8a30*/  LDG.E.U8 R26, desc[UR16][R24.64+0x1] ;  /* 0x00000110181a7981 */ /* 0x000564000c1e1100 */
.L_x_164:
[----:B------:R-:W-:Y:S05]  /*8a40*/  BSYNC B1 ;  /* 0x0000000000017941 */ /* 0x000fea0003800000 */
.L_x_163:
[----:B-----5:R-:W-:Y:S01]  /*8a50*/  LOP3.LUT R26, R26, 0xff, RZ, 0xc0, !PT ;  /* 0x000000ff1a1a7812 */ /* 0x020fe200078ec0ff */
[----:B------:R-:W-:Y:S01]  /*8a60*/  BSSY B1, `(.L_x_165) ;  /* 0x0000013000017945 */ /* 0x000fe20003800000 */
[----:B------:R-:W-:Y:S02]  /*8a70*/  IADD3 R43, P1, R43, 0x88, RZ ;  /* 0x000000882b2b7810 */ /* 0x000fe40007f3e0ff */
[----:B------:R-:W-:Y:S02]  /*8a80*/  F2FP.F16.E5M2.UNPACK_B R26, R26 ;  /* 0x0000001aff1a723e */ /* 0x000fe400020004ff */
[----:B------:R-:W-:Y:S01]  /*8a90*/  PRMT R32, RZ, 0x7610, R32 ;  /* 0x00007610ff207816 */ /* 0x000fe20000000020 */
[----:B------:R-:W-:Y:S01]  /*8aa0*/  IMAD.X R38, RZ, RZ, R39, P1 ;  /* 0x000000ffff267224 */ /* 0x000fe200008e0627 */
[----:B------:R-:W-:Y:S01]  /*8ab0*/  ISETP.GE.AND P1, PT, R41, 0x89, PT ;  /* 0x000000892900780c */ /* 0x000fe20003f26270 */
[----:B------:R-:W-:Y:S02]  /*8ac0*/  HADD2.F32 R26, -RZ, R26.H0_H0 ;  /* 0x2000001aff1a7230 */ /* 0x000fe40000004100 */
[----:B------:R-:W-:Y:S01]  /*8ad0*/  IMAD R38, R38, UR6, RZ ;  /* 0x0000000626267c24 */ /* 0x000fe2000f8e02ff */
[----:B------:R-:W-:Y:S01]  /*8ae0*/  ISETP.LT.OR P5, PT, R42, 0x1, !P1 ;  /* 0x000000012a00780c */ /* 0x000fe20004fa1670 */
[----:B------:R-:W-:-:S04]  /*8af0*/  IMAD.WIDE.U32 R36, R43, UR6, R36 ;  /* 0x000000062b247c25 */ /* 0x000fc8000f8e0024 */
[----:B------:R-:W-:Y:S01]  /*8b00*/  FMUL R26, R26, UR21 ;  /* 0x000000151a1a7c20 */ /* 0x000fe20008400000 */
[----:B------:R-:W-:-:S03]  /*8b10*/  IMAD R43, R43, UR7, R38 ;  /* 0x000000072b2b7c24 */ /* 0x000fc6000f8e0226 */
[----:B------:R-:W-:Y:S01]  /*8b20*/  FFMA R161, R161, UR20, R26 ;  /* 0x00000014a1a17c23 */ /* 0x000fe2000800001a */
[----:B------:R-:W-:-:S04]  /*8b30*/  IADD3 R26, P3, R36, UR8, RZ ;  /* 0x00000008241a7c10 */ /* 0x000fc8000ff7e0ff */
[----:B------:R-:W-:Y:S02]  /*8b40*/  F2FP.SATFINITE.E5M2.F32.PACK_AB_MERGE_C R161, RZ, R161, RZ ;  /* 0x000000a1ffa1723e */ /* 0x000fe400048060ff */
[----:B0-----:R-:W-:-:S03]  /*8b50*/  IADD3.X R27, R37, UR9, R43, P3, !PT ;  /* 0x00000009251b7c10 */ /* 0x001fc60009ffe42b */
[----:B------:R0:W-:Y:S01]  /*8b60*/  @!P2 STG.E.U8 desc[UR16][R28.64+0x1], R161 ;  /* 0x000001a11c00a986 */ /* 0x0001e2000c101110 */
[----:B------:R-:W-:Y:S05]  /*8b70*/  @P5 BRA `(.L_x_166) ;  /* 0x0000000000045947 */ /* 0x000fea0003800000 */
[----:B------:R3:W5:Y:S02]  /*8b80*/  LDG.E.U8 R32, desc[UR16][R26.64] ;  /* 0x000000101a207981 */ /* 0x000764000c1e1100 */
.L_x_166:
[----:B------:R-:W-:Y:S05]  /*8b90*/  BSYNC B1 ;  /* 0x0000000000017941 */ /* 0x000fea0003800000 */
.L_x_165:
        /* <DEDUP_REMOVED lines=12> */
.L_x_168:
[----:B------:R-:W-:Y:S05]  /*8c60*/  BSYNC B1 ;  /* 0x0000000000017941 */ /* 0x000fea0003800000 */
.L_x_167:
        /* <DEDUP_REMOVED lines=12> */
.L_x_170:
[----:B------:R-:W-:Y:S05]  /*8d30*/  BSYNC B1 ;  /* 0x0000000000017941 */ /* 0x000fea0003800000 */
.L_x_169:
        /* <DEDUP_REMOVED lines=12> */
.L_x_172:
[----:B------:R-:W-:Y:S05]  /*8e00*/  BSYNC B1 ;  /* 0x0000000000017941 */ /* 0x000fea0003800000 */
.L_x_171:
        /* <DEDUP_REMOVED lines=12> */
.L_x_174:
[----:B------:R-:W-:Y:S05]  /*8ed0*/  BSYNC B1 ;  /* 0x0000000000017941 */ /* 0x000fea0003800000 */
.L_x_173:
        /* <DEDUP_REMOVED lines=12> */
.L_x_176:
[----:B------:R-:W-:Y:S05]  /*8fa0*/  BSYNC B1 ;  /* 0x0000000000017941 */ /* 0x000fea0003800000 */
.L_x_175:
        /* <DEDUP_REMOVED lines=12> */
.L_x_178:
[----:B------:R-:W-:Y:S05]  /*9070*/  BSYNC B1 ;  /* 0x0000000000017941 */ /* 0x000fea0003800000 */
.L_x_177:
        /* <DEDUP_REMOVED lines=12> */
.L_x_180:
[----:B------:R-:W-:Y:S05]  /*9140*/  BSYNC B1 ;  /* 0x0000000000017941 */ /* 0x000fea0003800000 */
.L_x_179:
        /* <DEDUP_REMOVED lines=12> */
.L_x_182:
[----:B------:R-:W-:Y:S05]  /*9210*/  BSYNC B1 ;  /* 0x0000000000017941 */ /* 0x000fea0003800000 */
.L_x_181:
        /* <DEDUP_REMOVED lines=12> */
.L_x_184:
[----:B------:R-:W-:Y:S05]  /*92e0*/  BSYNC B1 ;  /* 0x0000000000017941 */ /* 0x000fea0003800000 */
.L_x_183:
[----:B-----5:R-:W-:Y:S01]  /*92f0*/  LOP3.LUT R32, R32, 0xff, RZ, 0xc0, !PT ;  /* 0x000000ff20207812 */ /* 0x020fe200078ec0ff */
[----:B------:R-:W-:Y:S01]  /*9300*/  BSSY B1, `(.L_x_185) ;  /* 0x000000b000017945 */ /* 0x000fe20003800000 */
[----:B------:R-:W-:Y:S02]  /*9310*/  ISETP.LT.OR P3, PT, R42, 0x19, !P0 ;  /* 0x000000192a00780c */ /* 0x000fe40004761670 */
[----:B------:R-:W-:-:S05]  /*9320*/  F2FP.F16.E5M2.UNPACK_B R32, R32 ;  /* 0x00000020ff20723e */ /* 0x000fca00020004ff */
[----:B------:R-:W-:-:S05]  /*9330*/  HADD2.F32 R32, -RZ, R32.H0_H0 ;  /* 0x20000020ff207230 */ /* 0x000fca0000004100 */
[----:B------:R-:W-:-:S04]  /*9340*/  FMUL R32, R32, UR21 ;  /* 0x0000001520207c20 */ /* 0x000fc80008400000 */
[----:B------:R-:W-:Y:S01]  /*9350*/  FFMA R32, R23, UR20, R32 ;  /* 0x0000001417207c23 */ /* 0x000fe20008000020 */
[----:B------:R-:W-:-:S04]  /*9360*/  PRMT R23, RZ, 0x7610, R23 ;  /* 0x00007610ff177816 */ /* 0x000fc80000000017 */
[----:B----4-:R-:W-:-:S05]  /*9370*/  F2FP.SATFINITE.E5M2.F32.PACK_AB_MERGE_C R33, RZ, R32, RZ ;  /* 0x00000020ff21723e */ /* 0x010fca00048060ff */
[----:B------:R4:W-:Y:S01]  /*9380*/  @!P2 STG.E.U8 desc[UR16][R30.64+0x11], R33 ;  /* 0x000011211e00a986 */ /* 0x0009e2000c101110 */
[----:B------:R-:W-:Y:S05]  /*9390*/  @P3 BRA `(.L_x_186) ;  /* 0x0000000000043947 */ /* 0x000fea0003800000 */
[----:B------:R0:W5:Y:S02]  /*93a0*/  LDG.E.U8 R23, desc[UR16][R24.64+0x18] ;  /* 0x0000181018177981 */ /* 0x000164000c1e1100 */
.L_x_186:
[----:B------:R-:W-:Y:S05]  /*93b0*/  BSYNC B1 ;  /* 0x0000000000017941 */ /* 0x000fea0003800000 */
.L_x_185:
        /* <DEDUP_REMOVED lines=8> */
[----:B------:R-:W-:-:S05]  /*9440*/  F2FP.SATFINITE.E5M2.F32.PACK_AB_MERGE_C R23, RZ, R23, RZ ;  /* 0x00000017ff17723e */ /* 0x000fca00048060ff */
[----:B------:R0:W-:Y:S01]  /*9450*/  @!P3 STG.E.U8 desc[UR16][R28.64+0x18], R23 ;  /* 0x000018171c00b986 */ /* 0x0001e2000c101110 */
[----:B------:R-:W-:Y:S05]  /*9460*/  @P2 BRA `(.L_x_188) ;  /* 0x0000000000042947 */ /* 0x000fea0003800000 */
[----:B------:R0:W5:Y:S02]  /*9470*/  LDG.E.U8 R22, desc[UR16][R24.64+0x19] ;  /* 0x0000191018167981 */ /* 0x000164000c1e1100 */
.L_x_188:
[----:B------:R-:W-:Y:S05]  /*9480*/  BSYNC B1 ;  /* 0x0000000000017941 */ /* 0x000fea0003800000 */
.L_x_187:
        /* <DEDUP_REMOVED lines=8> */
[----:B0-----:R-:W-:-:S05]  /*9510*/  F2FP.SATFINITE.E5M2.F32.PACK_AB_MERGE_C R23, RZ, R22, RZ ;  /* 0x00000016ff17723e */ /* 0x001fca00048060ff */
[----:B------:R0:W-:Y:S01]  /*9520*/  @!P2 STG.E.U8 desc[UR16][R28.64+0x19], R23 ;  /* 0x000019171c00a986 */ /* 0x0001e2000c101110 */
[----:B------:R-:W-:Y:S05]  /*9530*/  @P3 BRA `(.L_x_190) ;  /* 0x0000000000043947 */ /* 0x000fea0003800000 */
[----:B------:R0:W5:Y:S02]  /*9540*/  LDG.E.U8 R21, desc[UR16][R26.64+0x18] ;  /* 0x000018101a157981 */ /* 0x000164000c1e1100 */
.L_x_190:
[----:B------:R-:W-:Y:S05]  /*9550*/  BSYNC B1 ;  /* 0x0000000000017941 */ /* 0x000fea0003800000 */
.L_x_189:
        /* <DEDUP_REMOVED lines=12> */
.L_x_192:
[----:B------:R-:W-:Y:S05]  /*9620*/  BSYNC B1 ;  /* 0x0000000000017941 */ /* 0x000fea0003800000 */
.L_x_191:
        /* <DEDUP_REMOVED lines=12> */
.L_x_194:
[----:B------:R-:W-:Y:S05]  /*96f0*/  BSYNC B1 ;  /* 0x0000000000017941 */ /* 0x000fea0003800000 */
.L_x_193:
        /* <DEDUP_REMOVED lines=12> */
.L_x_196:
[----:B------:R-:W-:Y:S05]  /*97c0*/  BSYNC B1 ;  /* 0x0000000000017941 */ /* 0x000fea0003800000 */
.L_x_195:
        /* <DEDUP_REMOVED lines=12> */
.L_x_198:
[----:B------:R-:W-:Y:S05]  /*9890*/  BSYNC B1 ;  /* 0x0000000000017941 */ /* 0x000fea0003800000 */
.L_x_197:
        /* <DEDUP_REMOVED lines=12> */
.L_x_200:
[----:B------:R-:W-:Y:S05]  /*9960*/  BSYNC B1 ;  /* 0x0000000000017941 */ /* 0x000fea0003800000 */
.L_x_199:
        /* <DEDUP_REMOVED lines=12> */
.L_x_202:
[----:B------:R-:W-:Y:S05]  /*9a30*/  BSYNC B1 ;  /* 0x0000000000017941 */ /* 0x000fea0003800000 */
.L_x_201:
        /* <DEDUP_REMOVED lines=12> */
.L_x_204:
[----:B------:R-:W-:Y:S05]  /*9b00*/  BSYNC B1 ;  /* 0x0000000000017941 */ /* 0x000fea0003800000 */
.L_x_203:
        /* <DEDUP_REMOVED lines=12> */
.L_x_206:
[----:B------:R-:W-:Y:S05]  /*9bd0*/  BSYNC B1 ;  /* 0x0000000000017941 */ /* 0x000fea0003800000 */
.L_x_205:
        /* <DEDUP_REMOVED lines=12> */
.L_x_208:
[----:B------:R-:W-:Y:S05]  /*9ca0*/  BSYNC B1 ;  /* 0x0000000000017941 */ /* 0x000fea0003800000 */
.L_x_207:
        /* <DEDUP_REMOVED lines=12> */
.L_x_210:
[----:B------:R-:W-:Y:S05]  /*9d70*/  BSYNC B1 ;  /* 0x0000000000017941 */ /* 0x000fea0003800000 */
.L_x_209:
        /* <DEDUP_REMOVED lines=12> */
.L_x_212:
[----:B------:R-:W-:Y:S05]  /*9e40*/  BSYNC B1 ;  /* 0x0000000000017941 */ /* 0x000fea0003800000 */
.L_x_211:
        /* <DEDUP_REMOVED lines=12> */
.L_x_214:
[----:B------:R-:W-:Y:S05]  /*9f10*/  BSYNC B1 ;  /* 0x0000000000017941 */ /* 0x000fea0003800000 */
.L_x_213:
        /* <DEDUP_REMOVED lines=12> */
.L_x_216:
[----:B------:R-:W-:Y:S05]  /*9fe0*/  BSYNC B1 ;  /* 0x0000000000017941 */ /* 0x000fea0003800000 */
.L_x_215:
        /* <DEDUP_REMOVED lines=12> */
.L_x_218:
[----:B------:R-:W-:Y:S05]  /*a0b0*/  BSYNC B1 ;  /* 0x0000000000017941 */ /* 0x000fea0003800000 */
.L_x_217:
        /* <DEDUP_REMOVED lines=12> */
.L_x_220:
[----:B------:R-:W-:Y:S05]  /*a180*/  BSYNC B1 ;  /* 0x0000000000017941 */ /* 0x000fea0003800000 */
.L_x_219:
        /* <DEDUP_REMOVED lines=12> */
.L_x_222:
[----:B------:R-:W-:Y:S05]  /*a250*/  BSYNC B1 ;  /* 0x0000000000017941 */ /* 0x000fea0003800000 */
.L_x_221:
        /* <DEDUP_REMOVED lines=12> */
.L_x_224:
[----:B------:R-:W-:Y:S05]  /*a320*/  BSYNC B1 ;  /* 0x0000000000017941 */ /* 0x000fea0003800000 */
.L_x_223:
        /* <DEDUP_REMOVED lines=12> */
.L_x_226:
[----:B------:R-:W-:Y:S05]  /*a3f0*/  BSYNC B1 ;  /* 0x0000000000017941 */ /* 0x000fea0003800000 */
.L_x_225:
        /* <DEDUP_REMOVED lines=12> */
.L_x_228:
[----:B------:R-:W-:Y:S05]  /*a4c0*/  BSYNC B1 ;  /* 0x0000000000017941 */ /* 0x000fea0003800000 */
.L_x_227:
[----:B-----5:R-:W-:Y:S01]  /*a4d0*/  LOP3.LUT R2, R2, 0xff, RZ, 0xc0, !PT ;  /* 0x000000ff02027812 */ /* 0x020fe200078ec0ff */
[----:B------:R-:W-:Y:S01]  /*a4e0*/  BSSY B1, `(.L_x_229) ;  /* 0x000000b000017945 */ /* 0x000fe20003800000 */
[----:B------:R-:W-:Y:S02]  /*a4f0*/  ISETP.LT.OR P3, PT, R42, 0x41, !P1 ;  /* 0x000000412a00780c */ /* 0x000fe40004f61670 */
[----:B------:R-:W-:-:S05]  /*a500*/  F2FP.F16.E5M2.UNPACK_B R2, R2 ;  /* 0x00000002ff02723e */ /* 0x000fca00020004ff */
[----:B------:R-:W-:-:S05]  /*a510*/  HADD2.F32 R2, -RZ, R2.H0_H0 ;  /* 0x20000002ff027230 */ /* 0x000fca0000004100 */
[----:B0-----:R-:W-:-:S04]  /*a520*/  FMUL R3, R2, UR21 ;  /* 0x0000001502037c20 */ /* 0x001fc80008400000 */
[----:B------:R-:W-:Y:S01]  /*a530*/  FFMA R3, R0, UR20, R3 ;  /* 0x0000001400037c23 */ /* 0x000fe20008000003 */
[----:B------:R-:W-:-:S04]  /*a540*/  PRMT R0, RZ, 0x7610, R0 ;  /* 0x00007610ff007816 */ /* 0x000fc80000000000 */
[----:B------:R-:W-:-:S05]  /*a550*/  F2FP.SATFINITE.E5M2.F32.PACK_AB_MERGE_C R3, RZ, R3, RZ ;  /* 0x00000003ff03723e */ /* 0x000fca00048060ff */
[----:B------:R0:W-:Y:S01]  /*a560*/  @!P2 STG.E.U8 desc[UR16][R28.64+0x41], R3 ;  /* 0x000041031c00a986 */ /* 0x0001e2000c101110 */
[----:B------:R-:W-:Y:S05]  /*a570*/  @P3 BRA `(.L_x_230) ;  /* 0x0000000000043947 */ /* 0x000fea0003800000 */
[----:B------:R0:W5:Y:S02]  /*a580*/  LDG.E.U8 R0, desc[UR16][R26.64+0x40] ;  /* 0x000040101a007981 */ /* 0x000164000c1e1100 */
.L_x_230:
[----:B------:R-:W-:Y:S05]  /*a590*/  BSYNC B1 ;  /* 0x0000000000017941 */ /* 0x000fea0003800000 */
.L_x_229:
[----:B------:R-:W2:Y:S01]  /*a5a0*/  LDL.LU R2, [R1] ;  /* 0x0000000001027983 */ /* 0x000ea20000300800 */
[----:B-----5:R-:W-:Y:S01]  /*a5b0*/  LOP3.LUT R0, R0, 0xff, RZ, 0xc0, !PT ;  /* 0x000000ff00007812 */ /* 0x020fe200078ec0ff */
[----:B------:R-:W-:Y:S01]  /*a5c0*/  BSSY B1, `(.L_x_231) ;  /* 0x000000b000017945 */ /* 0x000fe20003800000 */
[----:B------:R-:W-:Y:S02]  /*a5d0*/  ISETP.LT.OR P2, PT, R42, 0x42, !P1 ;  /* 0x000000422a00780c */ /* 0x000fe40004f41670 */
[----:B------:R-:W-:-:S05]  /*a5e0*/  F2FP.F16.E5M2.UNPACK_B R0, R0 ;  /* 0x00000000ff00723e */ /* 0x000fca00020004ff */
[----:B------:R-:W-:-:S05]  /*a5f0*/  HADD2.F32 R0, -RZ, R0.H0_H0 ;  /* 0x20000000ff007230 */ /* 0x000fca0000004100 */
[----:B------:R-:W-:-:S04]  /*a600*/  FMUL R0, R0, UR21 ;  /* 0x0000001500007c20 */ /* 0x000fc80008400000 */
[----:B--2---:R-:W-:-:S05]  /*a610*/  FFMA R0, R2, UR20, R0 ;  /* 0x0000001402007c23 */ /* 0x004fca0008000000 */
[----:B0-----:R-:W-:Y:S02]  /*a620*/  F2FP.SATFINITE.E5M2.F32.PACK_AB_MERGE_C R3, RZ, R0, RZ ;  /* 0x00000000ff03723e */ /* 0x001fe400048060ff */
[----:B------:R-:W-:-:S03]  /*a630*/  PRMT R0, RZ, 0x7610, R0 ;  /* 0x00007610ff007816 */ /* 0x000fc60000000000 */
[----:B------:R0:W-:Y:S01]  /*a640*/  @!P3 STG.E.U8 desc[UR16][R30.64+0x40], R3 ;  /* 0x000040031e00b986 */ /* 0x0001e2000c101110 */
[----:B------:R-:W-:Y:S05]  /*a650*/  @P2 BRA `(.L_x_232) ;  /* 0x0000000000042947 */ /* 0x000fea0003800000 */
[----:B------:R2:W5:Y:S02]  /*a660*/  LDG.E.U8 R0, desc[UR16][R26.64+0x41] ;  /* 0x000041101a007981 */ /* 0x000564000c1e1100 */
.L_x_232:
[----:B------:R-:W-:Y:S05]  /*a670*/  BSYNC B1 ;  /* 0x0000000000017941 */ /* 0x000fea0003800000 */
.L_x_231:
[----:B------:R-:W3:Y:S01]  /*a680*/  LDL.LU R2, [R1+0x4] ;  /* 0x0000040001027983 */ /* 0x000ee20000300800 */
[----:B-----5:R-:W-:Y:S01]  /*a690*/  LOP3.LUT R0, R0, 0xff, RZ, 0xc0, !PT ;  /* 0x000000ff00007812 */ /* 0x020fe200078ec0ff */
[----:B------:R-:W-:Y:S01]  /*a6a0*/  BSSY B1, `(.L_x_233) ;  /* 0x000000b000017945 */ /* 0x000fe20003800000 */
[----:B------:R-:W-:Y:S02]  /*a6b0*/  ISETP.LT.OR P3, PT, R42, 0x49, !P0 ;  /* 0x000000492a00780c */ /* 0x000fe40004761670 */
[----:B------:R-:W-:-:S05]  /*a6c0*/  F2FP.F16.E5M2.UNPACK_B R0, R0 ;  /* 0x00000000ff00723e */ /* 0x000fca00020004ff */
[----:B------:R-:W-:-:S05]  /*a6d0*/  HADD2.F32 R0, -RZ, R0.H0_H0 ;  /* 0x20000000ff007230 */ /* 0x000fca0000004100 */
[----:B------:R-:W-:-:S04]  /*a6e0*/  FMUL R0, R0, UR21 ;  /* 0x0000001500007c20 */ /* 0x000fc80008400000 */
[----:B---3--:R-:W-:-:S05]  /*a6f0*/  FFMA R0, R2, UR20, R0 ;  /* 0x0000001402007c23 */ /* 0x008fca0008000000 */
[----:B0-----:R-:W-:Y:S02]  /*a700*/  F2FP.SATFINITE.E5M2.F32.PACK_AB_MERGE_C R3, RZ, R0, RZ ;  /* 0x00000000ff03723e */ /* 0x001fe400048060ff */
[----:B------:R-:W-:-:S03]  /*a710*/  PRMT R0, RZ, 0x7610, R0 ;  /* 0x00007610ff007816 */ /* 0x000fc60000000000 */
[----:B------:R0:W-:Y:S01]  /*a720*/  @!P2 STG.E.U8 desc[UR16][R30.64+0x41], R3 ;  /* 0x000041031e00a986 */ /* 0x0001e2000c101110 */
[----:B------:R-:W-:Y:S05]  /*a730*/  @P3 BRA `(.L_x_234) ;  /* 0x0000000000043947 */ /* 0x000fea0003800000 */
[----:B------:R3:W5:Y:S02]  /*a740*/  LDG.E.U8 R0, desc[UR16][R24.64+0x48] ;  /* 0x0000481018007981 */ /* 0x000764000c1e1100 */
.L_x_234:
[----:B------:R-:W-:Y:S05]  /*a750*/  BSYNC B1 ;  /* 0x0000000000017941 */ /* 0x000fea0003800000 */
.L_x_233:
[----:B------:R-:W2:Y:S01]  /*a760*/  LDL.LU R2, [R1+0x8] ;  /* 0x0000080001027983 */ /* 0x000ea20000300800 */
        /* <DEDUP_REMOVED lines=12> */
.L_x_236:
[----:B------:R-:W-:Y:S05]  /*a830*/  BSYNC B1 ;  /* 0x0000000000017941 */ /* 0x000fea0003800000 */
.L_x_235:
        /* <DEDUP_REMOVED lines=13> */
.L_x_238:
[----:B------:R-:W-:Y:S05]  /*a910*/  BSYNC B1 ;  /* 0x0000000000017941 */ /* 0x000fea0003800000 */
.L_x_237:
        /* <DEDUP_REMOVED lines=13> */
.L_x_240:
[----:B------:R-:W-:Y:S05]  /*a9f0*/  BSYNC B1 ;  /* 0x0000000000017941 */ /* 0x000fea0003800000 */
.L_x_239:
        /* <DEDUP_REMOVED lines=13> */
.L_x_242:
[----:B------:R-:W-:Y:S05]  /*aad0*/  BSYNC B1 ;  /* 0x0000000000017941 */ /* 0x000fea0003800000 */
.L_x_241:
        /* <DEDUP_REMOVED lines=13> */
.L_x_244:
[----:B------:R-:W-:Y:S05]  /*abb0*/  BSYNC B1 ;  /* 0x0000000000017941 */ /* 0x000fea0003800000 */
.L_x_243:
        /* <DEDUP_REMOVED lines=13> */
.L_x_246:
[----:B------:R-:W-:Y:S05]  /*ac90*/  BSYNC B1 ;  /* 0x0000000000017941 */ /* 0x000fea0003800000 */
.L_x_245:
        /* <DEDUP_REMOVED lines=13> */
.L_x_248:
[----:B------:R-:W-:Y:S05]  /*ad70*/  BSYNC B1 ;  /* 0x0000000000017941 */ /* 0x000fea0003800000 */
.L_x_247:
        /* <DEDUP_REMOVED lines=13> */
.L_x_250:
[----:B------:R-:W-:Y:S05]  /*ae50*/  BSYNC B1 ;  /* 0x0000000000017941 */ /* 0x000fea0003800000 */
.L_x_249:
        /* <DEDUP_REMOVED lines=13> */
.L_x_252:
[----:B------:R-:W-:Y:S05]  /*af30*/  BSYNC B1 ;  /* 0x0000000000017941 */ /* 0x000fea0003800000 */
.L_x_251:
        /* <DEDUP_REMOVED lines=13> */
.L_x_254:
[----:B------:R-:W-:Y:S05]  /*b010*/  BSYNC B1 ;  /* 0x0000000000017941 */ /* 0x000fea0003800000 */
.L_x_253:
        /* <DEDUP_REMOVED lines=13> */
.L_x_256:
[----:B------:R-:W-:Y:S05]  /*b0f0*/  BSYNC B1 ;  /* 0x0000000000017941 */ /* 0x000fea0003800000 */
.L_x_255:
        /* <DEDUP_REMOVED lines=13> */
.L_x_258:
[----:B------:R-:W-:Y:S05]  /*b1d0*/  BSYNC B1 ;  /* 0x0000000000017941 */ /* 0x000fea0003800000 */
.L_x_257:
        /* <DEDUP_REMOVED lines=13> */
.L_x_260:
[----:B------:R-:W-:Y:S05]  /*b2b0*/  BSYNC B1 ;  /* 0x0000000000017941 */ /* 0x000fea0003800000 */
.L_x_259:
        /* <DEDUP_REMOVED lines=13> */
.L_x_262:
[----:B------:R-:W-:Y:S05]  /*b390*/  BSYNC B1 ;  /* 0x0000000000017941 */ /* 0x000fea0003800000 */
.L_x_261:
        /* <DEDUP_REMOVED lines=13> */
.L_x_264:
[----:B------:R-:W-:Y:S05]  /*b470*/  BSYNC B1 ;  /* 0x0000000000017941 */ /* 0x000fea0003800000 */
.L_x_263:
        /* <DEDUP_REMOVED lines=13> */
.L_x_266:
[----:B------:R-:W-:Y:S05]  /*b550*/  BSYNC B1 ;  /* 0x0000000000017941 */ /* 0x000fea0003800000 */
.L_x_265:
        /* <DEDUP_REMOVED lines=13> */
.L_x_268:
[----:B------:R-:W-:Y:S05]  /*b630*/  BSYNC B1 ;  /* 0x0000000000017941 */ /* 0x000fea0003800000 */
.L_x_267:
        /* <DEDUP_REMOVED lines=13> */
.L_x_270:
[----:B------:R-:W-:Y:S05]  /*b710*/  BSYNC B1 ;  /* 0x0000000000017941 */ /* 0x000fea0003800000 */
.L_x_269:
        /* <DEDUP_REMOVED lines=13> */
.L_x_272:
[----:B------:R-:W-:Y:S05]  /*b7f0*/  BSYNC B1 ;  /* 0x0000000000017941 */ /* 0x000fea0003800000 */
.L_x_271:
        /* <DEDUP_REMOVED lines=13> */
.L_x_274:
[----:B------:R-:W-:Y:S05]  /*b8d0*/  BSYNC B1 ;  /* 0x0000000000017941 */ /* 0x000fea0003800000 */
.L_x_273:
        /* <DEDUP_REMOVED lines=13> */
.L_x_276:
[----:B------:R-:W-:Y:S05]  /*b9b0*/  BSYNC B1 ;  /* 0x0000000000017941 */ /* 0x000fea0003800000 */
.L_x_275:
        /* <DEDUP_REMOVED lines=13> */
.L_x_278:
[----:B------:R-:W-:Y:S05]  /*ba90*/  BSYNC B1 ;  /* 0x0000000000017941 */ /* 0x000fea0003800000 */
.L_x_277:
        /* <DEDUP_REMOVED lines=13> */
.L_x_280:
[----:B------:R-:W-:Y:S05]  /*bb70*/  BSYNC B1 ;  /* 0x0000000000017941 */ /* 0x000fea0003800000 */
.L_x_279:
        /* <DEDUP_REMOVED lines=13> */
.L_x_282:
[----:B------:R-:W-:Y:S05]  /*bc50*/  BSYNC B1 ;  /* 0x0000000000017941 */ /* 0x000fea0003800000 */
.L_x_281:
        /* <DEDUP_REMOVED lines=13> */
.L_x_284:
[----:B------:R-:W-:Y:S05]  /*bd30*/  BSYNC B1 ;  /* 0x0000000000017941 */ /* 0x000fea0003800000 */
.L_x_283:
        /* <DEDUP_REMOVED lines=13> */
.L_x_286:
[----:B------:R-:W-:Y:S05]  /*be10*/  BSYNC B1 ;  /* 0x0000000000017941 */ /* 0x000fea0003800000 */
.L_x_285:
        /* <DEDUP_REMOVED lines=13> */
.L_x_288:
[----:B------:R-:W-:Y:S05]  /*bef0*/  BSYNC B1 ;  /* 0x0000000000017941 */ /* 0x000fea0003800000 */
.L_x_287:
[----:B------:R-:W-:Y:S05]  /*bf00*/  @P1 BRA `(.L_x_289) ;  /* 0x0000002000ac1947 */ /* 0x000fea0003800000 */
[----:B------:R-:W2:Y:S01]  /*bf10*/  LDL.LU R2, [R1+0x74] ;  /* 0x0000740001027983 */ /* 0x000ea20000300800 */
[----:B-----5:R-:W-:-:S04]  /*bf20*/  LOP3.LUT R0, R0, 0xff, RZ, 0xc0, !PT ;  /* 0x000000ff00007812 */ /* 0x020fc800078ec0ff */
[----:B------:R-:W-:-:S05]  /*bf30*/  F2FP.F16.E5M2.UNPACK_B R0, R0 ;  /* 0x00000000ff00723e */ /* 0x000fca00020004ff */
[----:B------:R-:W-:-:S05]  /*bf40*/  HADD2.F32 R0, -RZ, R0.H0_H0 ;  /* 0x20000000ff007230 */ /* 0x000fca0000004100 */
[----:B------:R-:W-:-:S04]  /*bf50*/  FMUL R0, R0, UR21 ;  /* 0x0000001500007c20 */ /* 0x000fc80008400000 */
[----:B--2---:R-:W-:-:S05]  /*bf60*/  FFMA R0, R2, UR20, R0 ;  /* 0x0000001402007c23 */ /* 0x004fca0008000000 */
[----:B0-----:R-:W-:-:S05]  /*bf70*/  F2FP.SATFINITE.E5M2.F32.PACK_AB_MERGE_C R3, RZ, R0, RZ ;  /* 0x00000000ff03723e */ /* 0x001fca00048060ff */
[----:B------:R0:W-:Y:S01]  /*bf80*/  STG.E.U8 desc[UR16][R30.64+0x79], R3 ;  /* 0x000079031e007986 */ /* 0x0001e2000c101110 */
[----:B------:R-:W-:Y:S05]  /*bf90*/  BRA `(.L_x_289) ;  /* 0x0000002000887947 */ /* 0x000fea0003800000 */
.L_x_32:
[C---:B------:R-:W-:Y:S01]  /*bfa0*/  ISETP.GE.AND P3, PT, R41.reuse, 0x1, PT ;  /* 0x000000012900780c */ /* 0x040fe20003f66270 */
[----:B------:R-:W2:Y:S01]  /*bfb0*/  LDL.LU R227, [R1+0x10] ;  /* 0x0000100001e37983 */ /* 0x000ea20000300800 */
[----:B------:R-:W-:Y:S01]  /*bfc0*/  ISETP.GE.AND P2, PT, R41, 0x9, PT ;  /* 0x000000092900780c */ /* 0x000fe20003f46270 */
[----:B------:R-:W-:Y:S01]  /*bfd0*/  FMUL R225, R225, UR20 ;  /* 0x00000014e1e17c20 */ /* 0x000fe20008400000 */
[----:B------:R-:W-:Y:S01]  /*bfe0*/  ISETP.LT.OR P0, PT, R42, 0x1, !P3 ;  /* 0x000000012a00780c */ /* 0x000fe20005f01670 */
[----:B------:R-:W-:Y:S01]  /*bff0*/  FMUL R226, R226, UR20 ;  /* 0x00000014e2e27c20 */ /* 0x000fe20008400000 */
[C---:B------:R-:W-:Y:S01]  /*c000*/  ISETP.LT.OR P1, PT, R42.reuse, 0x2, !P3 ;  /* 0x000000022a00780c */ /* 0x040fe20005f21670 */
[----:B------:R-:W-:Y:S01]  /*c010*/  FMUL R223, R223, UR20 ;  /* 0x00000014dfdf7c20 */ /* 0x000fe20008400000 */
[----:B------:R-:W-:Y:S01]  /*c020*/  ISETP.LT.OR P6, PT, R42, 0x2, !P2 ;  /* 0x000000022a00780c */ /* 0x000fe200057c1670 */
[----:B------:R-:W-:Y:S01]  /*c030*/  FMUL R224, R224, UR20 ;  /* 0x00000014e0e07c20 */ /* 0x000fe20008400000 */
[----:B------:R-:W-:-:S02]  /*c040*/  F2FP.SATFINITE.E5M2.F32.PACK_AB_MERGE_C R33, RZ, R226, RZ ;  /* 0x000000e2ff21723e */ /* 0x000fc400048060ff */
[----:B------:R-:W-:Y:S01]  /*c050*/  F2FP.SATFINITE.E5M2.F32.PACK_AB_MERGE_C R225, RZ, R225, RZ ;  /* 0x000000e1ffe1723e */ /* 0x000fe200048060ff */
[----:B------:R-:W-:Y:S01]  /*c060*/  FMUL R222, R222, UR20 ;  /* 0x00000014dede7c20 */ /* 0x000fe20008400000 */
[C---:B------:R-:W-:Y:S01]  /*c070*/  ISETP.LT.OR P5, PT, R42.reuse, 0x1, !P2 ;  /* 0x000000012a00780c */ /* 0x040fe200057a1670 */
[----:B------:R-:W-:Y:S01]  /*c080*/  FMUL R221, R221, UR20 ;  /* 0x00000014dddd7c20 */ /* 0x000fe20008400000 */
[----:B------:R-:W-:Y:S01]  /*c090*/  F2FP.SATFINITE.E5M2.F32.PACK_AB_MERGE_C R223, RZ, R223, RZ ;  /* 0x000000dfffdf723e */ /* 0x000fe200048060ff */
[----:B------:R0:W-:Y:S01]  /*c0a0*/  @!P0 STG.E.U8 desc[UR16][R24.64], R33 ;  /* 0x0000002118008986 */ /* 0x0001e2000c101110 */
[----:B------:R-:W-:-:S03]  /*c0b0*/  ISETP.LT.OR P0, PT, R42, 0x9, !P3 ;  /* 0x000000092a00780c */ /* 0x000fc60005f01670 */
[----:B------:R-:W-:Y:S01]  /*c0c0*/  @!P1 STG.E.U8 desc[UR16][R24.64+0x1], R225 ;  /* 0x000001e118009986 */ /* 0x000fe2000c101110 */
[----:B------:R-:W-:-:S03]  /*c0d0*/  ISETP.LT.OR P1, PT, R42, 0xa, !P3 ;  /* 0x0000000a2a00780c */ /* 0x000fc60005f21670 */
[----:B------:R-:W-:Y:S01]  /*c0e0*/  @!P6 STG.E.U8 desc[UR16][R26.64+0x1], R223 ;  /* 0x000001df1a00e986 */ /* 0x000fe2000c101110 */
[----:B------:R-:W-:Y:S01]  /*c0f0*/  ISETP.LT.OR P6, PT, R42, 0xa, !P2 ;  /* 0x0000000a2a00780c */ /* 0x000fe200057c1670 */
[----:B------:R-:W-:Y:S01]  /*c100*/  FMUL R219, R219, UR20 ;  /* 0x00000014dbdb7c20 */ /* 0x000fe20008400000 */
[----:B------:R-:W-:Y:S01]  /*c110*/  F2FP.SATFINITE.E5M2.F32.PACK_AB_MERGE_C R35, RZ, R224, RZ ;  /* 0x000000e0ff23723e */ /* 0x000fe200048060ff */
[----:B------:R-:W-:Y:S01]  /*c120*/  FMUL R220, R220, UR20 ;  /* 0x00000014dcdc7c20 */ /* 0x000fe20008400000 */
[----:B0-----:R-:W-:Y:S01]  /*c130*/  F2FP.SATFINITE.E5M2.F32.PACK_AB_MERGE_C R33, RZ, R222, RZ ;  /* 0x000000deff21723e */ /* 0x001fe200048060ff */
[----:B------:R-:W-:Y:S01]  /*c140*/  FMUL R218, R218, UR20 ;  /* 0x00000014dada7c20 */ /* 0x000fe20008400000 */
[----:B------:R-:W-:Y:S01]  /*c150*/  F2FP.SATFINITE.E5M2.F32.PACK_AB_MERGE_C R221, RZ, R221, RZ ;  /* 0x000000ddffdd723e */ /* 0x000fe200048060ff */
[----:B------:R0:W-:Y:S01]  /*c160*/  @!P5 STG.E.U8 desc[UR16][R26.64], R35 ;  /* 0x000000231a00d986 */ /* 0x0001e2000c101110 */
[C---:B------:R-:W-:Y:S02]  /*c170*/  ISETP.LT.OR P5, PT, R42.reuse, 0x9, !P2 ;  /* 0x000000092a00780c */ /* 0x040fe400057a1670 */
[----:B------:R-:W-:Y:S01]  /*c180*/  F2FP.SATFINITE.E5M2.F32.PACK_AB_MERGE_C R219, RZ, R219, RZ ;  /* 0x000000dbffdb723e */ /* 0x000fe200048060ff */
[----:B------:R1:W-:Y:S01]  /*c190*/  @!P0 STG.E.U8 desc[UR16][R24.64+0x8], R33 ;  /* 0x0000082118008986 */ /* 0x0003e2000c101110 */
[----:B------:R-:W-:-:S03]  /*c1a0*/  ISETP.LT.OR P0, PT, R42, 0x11, !P3 ;  /* 0x000000112a00780c */ /* 0x000fc60005f01670 */
[----:B------:R-:W-:Y:S01]  /*c1b0*/  @!P1 STG.E.U8 desc[UR16][R24.64+0x9], R221 ;  /* 0x000009dd18009986 */ /* 0x000fe2000c101110 */
[----:B------:R-:W-:-:S03]  /*c1c0*/  ISETP.LT.OR P1, PT, R42, 0x12, !P3 ;  /* 0x000000122a00780c */ /* 0x000fc60005f21670 */
[----:B------:R-:W-:Y:S01]  /*c1d0*/  @!P6 STG.E.U8 desc[UR16][R26.64+0x9], R219 ;  /* 0x000009db1a00e986 */ /* 0x000fe2000c101110 */
[C---:B------:R-:W-:Y:S01]  /*c1e0*/  ISETP.LT.OR P6, PT, R42.reuse, 0x12, !P2 ;  /* 0x000000122a00780c */ /* 0x040fe200057c1670 */
[----:B------:R-:W-:Y:S01]  /*c1f0*/  FMUL R217, R217, UR20 ;  /* 0x00000014d9d97c20 */ /* 0x000fe20008400000 */
[----:B0-----:R-:W-:Y:S01]  /*c200*/  F2FP.SATFINITE.E5M2.F32.PACK_AB_MERGE_C R35, RZ, R220, RZ ;  /* 0x000000dcff23723e */ /* 0x001fe200048060ff */
[----:B------:R-:W-:Y:S01]  /*c210*/  FMUL R215, R215, UR20 ;  /* 0x00000014d7d77c20 */ /* 0x000fe20008400000 */
[----:B------:R-:W3:Y:S01]  /*c220*/  LDL.LU R226, [R1+0xc] ;  /* 0x00000c0001e27983 */ /* 0x000ee20000300800 */
[----:B-1----:R-:W-:Y:S02]  /*c230*/  F2FP.SATFINITE.E5M2.F32.PACK_AB_MERGE_C R33, RZ, R218, RZ ;  /* 0x000000daff21723e */ /* 0x002fe400048060ff */
[----:B------:R-:W-:Y:S01]  /*c240*/  F2FP.SATFINITE.E5M2.F32.PACK_AB_MERGE_C R217, RZ, R217, RZ ;  /* 0x000000d9ffd9723e */ /* 0x000fe200048060ff */
[----:B------:R0:W-:Y:S01]  /*c250*/  @!P5 STG.E.U8 desc[UR16][R26.64+0x8], R35 ;  /* 0x000008231a00d986 */ /* 0x0001e2000c101110 */
[----:B------:R-:W-:-:S02]  /*c260*/  ISETP.LT.OR P5, PT, R42, 0x11, !P2 ;  /* 0x000000112a00780c */ /* 0x000fc400057a1670 */
[----:B------:R-:W-:Y:S01]  /*c270*/  F2FP.SATFINITE.E5M2.F32.PACK_AB_MERGE_C R215, RZ, R215, RZ ;  /* 0x000000d7ffd7723e */ /* 0x000fe200048060ff */
[----:B------:R-:W4:Y:S01]  /*c280*/  LDL.LU R224, [R1+0x8] ;  /* 0x0000080001e07983 */ /* 0x000f220000300800 */
[----:B------:R-:W-:-:S03]  /*c290*/  FMUL R216, R216, UR20 ;  /* 0x00000014d8d87c20 */ /* 0x000fc60008400000 */
[----:B------:R-:W3:Y:S04]  /*c2a0*/  LDL.LU R225, [R1+0x4] ;  /* 0x0000040001e17983 */ /* 0x000ee80000300800 */
[----:B------:R-:W4:Y:S01]  /*c2b0*/  LDL.LU R223, [R1] ;  /* 0x0000000001df7983 */ /* 0x000f220000300800 */
[----:B0-----:R-:W-:Y:S01]  /*c2c0*/  F2FP.SATFINITE.E5M2.F32.PACK_AB_MERGE_C R35, RZ, R216, RZ ;  /* 0x000000d8ff23723e */ /* 0x001fe200048060ff */
[----:B------:R-:W-:Y:S01]  /*c2d0*/  FMUL R214, R214, UR20 ;  /* 0x00000014d6d67c20 */ /* 0x000fe20008400000 */
[----:B------:R-:W-:Y:S01]  /*c2e0*/  FMUL R213, R213, UR20 ;  /* 0x00000014d5d57c20 */ /* 0x000fe20008400000 */
[----:B------:R0:W-:Y:S01]  /*c2f0*/  @!P0 STG.E.U8 desc[UR16][R24.64+0x10], R33 ;  /* 0x0000102118008986 */ /* 0x0001e2000c101110 */
[----:B------:R-:W-:Y:S01]  /*c300*/  ISETP.LT.OR P0, PT, R42, 0x19, !P3 ;  /* 0x000000192a00780c */ /* 0x000fe20005f01670 */
[----:B------:R-:W-:Y:S01]  /*c310*/  FMUL R211, R211, UR20 ;  /* 0x00000014d3d37c20 */ /* 0x000fe20008400000 */
[----:B------:R-:W-:Y:S01]  /*c320*/  FMUL R212, R212, UR20 ;  /* 0x00000014d4d47c20 */ /* 0x000fe20008400000 */
[----:B------:R-:W-:Y:S01]  /*c330*/  @!P1 STG.E.U8 desc[UR16][R24.64+0x11], R217 ;  /* 0x000011d918009986 */ /* 0x000fe2000c101110 */
[----:B------:R-:W-:Y:S01]  /*c340*/  ISETP.LT.OR P1, PT, R42, 0x1a, !P3 ;  /* 0x0000001a2a00780c */ /* 0x000fe20005f21670 */
[----:B------:R-:W-:Y:S01]  /*c350*/  FMUL R210, R210, UR20 ;  /* 0x00000014d2d27c20 */ /* 0x000fe20008400000 */
[----:B------:R-:W-:Y:S01]  /*c360*/  F2FP.SATFINITE.E5M2.F32.PACK_AB_MERGE_C R213, RZ, R213, RZ ;  /* 0x000000d5ffd5723e */ /* 0x000fe200048060ff */
[----:B------:R-:W-:Y:S01]  /*c370*/  @!P6 STG.E.U8 desc[UR16][R26.64+0x11], R215 ;  /* 0x000011d71a00e986 */ /* 0x000fe2000c101110 */
[C---:B------:R-:W-:Y:S01]  /*c380*/  ISETP.LT.OR P6, PT, R42.reuse, 0x1a, !P2 ;  /* 0x0000001a2a00780c */ /* 0x040fe200057c1670 */
[----:B------:R-:W-:Y:S01]  /*c390*/  FMUL R209, R209, UR20 ;  /* 0x00000014d1d17c20 */ /* 0x000fe20008400000 */
[----:B------:R-:W-:Y:S01]  /*c3a0*/  F2FP.SATFINITE.E5M2.F32.PACK_AB_MERGE_C R211, RZ, R211, RZ ;  /* 0x000000d3ffd3723e */ /* 0x000fe200048060ff */
[----:B------:R1:W-:Y:S01]  /*c3b0*/  @!P5 STG.E.U8 desc[UR16][R26.64+0x10], R35 ;  /* 0x000010231a00d986 */ /* 0x0003e2000c101110 */
[----:B0-----:R-:W-:Y:S01]  /*c3c0*/  F2FP.SATFINITE.E5M2.F32.PACK_AB_MERGE_C R33, RZ, R214, RZ ;  /* 0x000000d6ff21723e */ /* 0x001fe200048060ff */
[----:B------:R-:W-:Y:S01]  /*c3d0*/  FMUL R207, R207, UR20 ;  /* 0x00000014cfcf7c20 */ /* 0x000fe20008400000 */
[----:B------:R-:W-:Y:S01]  /*c3e0*/  ISETP.LT.OR P5, PT, R42, 0x19, !P2 ;  /* 0x000000192a00780c */ /* 0x000fe200057a1670 */
[----:B------:R-:W-:Y:S01]  /*c3f0*/  FMUL R208, R208, UR20 ;  /* 0x00000014d0d07c20 */ /* 0x000fe20008400000 */
[----:B------:R-:W-:Y:S01]  /*c400*/  F2FP.SATFINITE.E5M2.F32.PACK_AB_MERGE_C R209, RZ, R209, RZ ;  /* 0x000000d1ffd1723e */ /* 0x000fe200048060ff */
[----:B------:R0:W-:Y:S01]  /*c410*/  @!P0 STG.E.U8 desc[UR16][R24.64+0x18], R33 ;  /* 0x0000182118008986 */ /* 0x0001e2000c101110 */
[----:B------:R-:W-:Y:S01]  /*c420*/  ISETP.LT.OR P0, PT, R42, 0x21, !P3 ;  /* 0x000000212a00780c */ /* 0x000fe20005f01670 */
[----:B------:R-:W-:Y:S01]  /*c430*/  FMUL R206, R206, UR20 ;  /* 0x00000014cece7c20 */ /* 0x000fe20008400000 */
[----:B------:R-:W-:Y:S01]  /*c440*/  F2FP.SATFINITE.E5M2.F32.PACK_AB_MERGE_C R207, RZ, R207, RZ ;  /* 0x000000cfffcf723e */ /* 0x000fe200048060ff */
[----:B------:R-:W-:Y:S01]  /*c450*/  @!P1 STG.E.U8 desc[UR16][R24.64+0x19], R213 ;  /* 0x000019d518009986 */ /* 0x000fe2000c101110 */
[C---:B------:R-:W-:Y:S01]  /*c460*/  ISETP.LT.OR P1, PT, R42.reuse, 0x22, !P3 ;  /* 0x000000222a00780c */ /* 0x040fe20005f21670 */
[----:B------:R-:W-:Y:S01]  /*c470*/  FMUL R205, R205, UR20 ;  /* 0x00000014cdcd7c20 */ /* 0x000fe20008400000 */
[----:B-1----:R-:W-:Y:S01]  /*c480*/  F2FP.SATFINITE.E5M2.F32.PACK_AB_MERGE_C R35, RZ, R212, RZ ;  /* 0x000000d4ff23723e */ /* 0x002fe200048060ff */
[----:B------:R-:W-:Y:S01]  /*c490*/  @!P6 STG.E.U8 desc[UR16][R26.64+0x19], R211 ;  /* 0x000019d31a00e986 */ /* 0x000fe2000c101110 */
[----:B------:R-:W-:Y:S01]  /*c4a0*/  ISETP.LT.OR P6, PT, R42, 0x22, !P2 ;  /* 0x000000222a00780c */ /* 0x000fe200057c1670 */
        /* <DEDUP_REMOVED lines=9> */
[C---:B------:R-:W-:Y:S01]  /*c540*/  ISETP.LT.OR P0, PT, R42.reuse, 0x29, !P3 ;  /* 0x000000292a00780c */ /* 0x040fe20005f01670 */
[----:B------:R-:W-:Y:S01]  /*c550*/  FMUL R201, R201, UR20 ;  /* 0x00000014c9c97c20 */ /* 0x000fe20008400000 */
[----:B------:R-:W-:Y:S01]  /*c560*/  FMUL R199, R199, UR20 ;  /* 0x00000014c7c77c20 */ /* 0x000fe20008400000 */
[----:B------:R-:W-:Y:S01]  /*c570*/  @!P1 STG.E.U8 desc[UR16][R24.64+0x21], R209 ;  /* 0x000021d118009986 */ /* 0x000fe2000c101110 */
[----:B------:R-:W-:Y:S01]  /*c580*/  ISETP.LT.OR P1, PT, R42, 0x2a, !P3 ;  /* 0x0000002a2a00780c */ /* 0x000fe20005f21670 */
        /* <DEDUP_REMOVED lines=9> */
[C---:B------:R-:W-:Y:S01]  /*c620*/  ISETP.LT.OR P5, PT, R42.reuse, 0x29, !P2 ;  /* 0x000000292a00780c */ /* 0x040fe200057a1670 */
[----:B------:R-:W-:Y:S01]  /*c630*/  FMUL R195, R195, UR20 ;  /* 0x00000014c3c37c20 */ /* 0x000fe20008400000 */
[----:B------:R-:W-:Y:S01]  /*c640*/  F2FP.SATFINITE.E5M2.F32.PACK_AB_MERGE_C R199, RZ, R199, RZ ;  /* 0x000000c7ffc7723e */ /* 0x000fe200048060ff */
[----:B------:R0:W-:Y:S01]  /*c650*/  @!P0 STG.E.U8 desc[UR16][R24.64+0x28], R33 ;  /* 0x0000282118008986 */ /* 0x0001e2000c101110 */
[----:B------:R-:W-:Y:S01]  /*c660*/  ISETP.LT.OR P0, PT, R42, 0x31, !P3 ;  /* 0x000000312a00780c */ /* 0x000fe20005f01670 */
[----:B------:R-:W-:Y:S01]  /*c670*/  FMUL R196, R196, UR20 ;  /* 0x00000014c4c47c20 */ /* 0x000fe20008400000 */
[----:B------:R-:W-:Y:S01]  /*c680*/  F2FP.SATFINITE.E5M2.F32.PACK_AB_MERGE_C R197, RZ, R197, RZ ;  /* 0x000000c5ffc5723e */ /* 0x000fe200048060ff */
[----:B------:R-:W-:Y:S01]  /*c690*/  @!P1 STG.E.U8 desc[UR16][R24.64+0x29], R205 ;  /* 0x000029cd18009986 */ /* 0x000fe2000c101110 */
[----:B------:R-:W-:Y:S01]  /*c6a0*/  ISETP.LT.OR P1, PT, R42, 0x32, !P3 ;  /* 0x000000322a00780c */ /* 0x000fe20005f21670 */
[----:B------:R-:W-:Y:S01]  /*c6b0*/  FMUL R194, R194, UR20 ;  /* 0x00000014c2c27c20 */ /* 0x000fe20008400000 */
[----:B-1----:R-:W-:Y:S01]  /*c6c0*/  F2FP.SATFINITE.E5M2.F32.PACK_AB_MERGE_C R35, RZ, R204, RZ ;  /* 0x000000ccff23723e */ /* 0x002fe200048060ff */
        /* <DEDUP_REMOVED lines=85> */
[----:B------:R-:W-:Y:S01]  /*cc20*/  F2FP.SATFINITE.E5M2.F32.PACK_AB_MERGE_C R171, RZ, R171, RZ ;  /* 0x000000abffab723e */ /* 0x000fe200048060ff */
        /* <DEDUP_REMOVED lines=27> */
[----:B------:R-:W-:Y:S01]  /*cde0*/  ISETP.LT.OR P5, PT, R42, 0x61, !P3 ;  /* 0x000000612a00780c */ /* 0x000fe20005fa1670 */
[----:B------:R-:W-:Y:S01]  /*cdf0*/  FMUL R161, R161, UR20 ;  /* 0x00000014a1a17c20 */ /* 0x000fe20008400000 */
[----:B0-----:R-:W-:Y:S01]  /*ce00*/  F2FP.SATFINITE.E5M2.F32.PACK_AB_MERGE_C R33, RZ, R178, RZ ;  /* 0x000000b2ff21723e */ /* 0x001fe200048060ff */
[----:B------:R-:W-:Y:S01]  /*ce10*/  FMUL R160, R160, UR20 ;  /* 0x00000014a0a07c20 */ /* 0x000fe20008400000 */
[----:B------:R-:W-:Y:S01]  /*ce20*/  FMUL R159, R159, UR20 ;  /* 0x000000149f9f7c20 */ /* 0x000fe20008400000 */
[----:B------:R-:W-:Y:S01]  /*ce30*/  FMUL R157, R157, UR20 ;  /* 0x000000149d9d7c20 */ /* 0x000fe20008400000 */
[----:B------:R-:W-:Y:S01]  /*ce40*/  F2FP.SATFINITE.E5M2.F32.PACK_AB_MERGE_C R161, RZ, R161, RZ ;  /* 0x000000a1ffa1723e */ /* 0x000fe200048060ff */
[----:B------:R-:W-:Y:S01]  /*ce50*/  FMUL R158, R158, UR20 ;  /* 0x000000149e9e7c20 */ /* 0x000fe20008400000 */
[----:B------:R-:W-:Y:S01]  /*ce60*/  FMUL R156, R156, UR20 ;  /* 0x000000149c9c7c20 */ /* 0x000fe20008400000 */
[----:B------:R-:W-:Y:S01]  /*ce70*/  @!P6 STG.E.U8 desc[UR16][R24.64+0x61], R177 ;  /* 0x000061b11800e986 */ /* 0x000fe2000c101110 */
[C---:B------:R-:W-:Y:S01]  /*ce80*/  ISETP.LT.OR P6, PT, R42.reuse, 0x69, !P3 ;  /* 0x000000692a00780c */ /* 0x040fe20005fc1670 */
[----:B------:R-:W-:Y:S01]  /*ce90*/  FMUL R155, R155, UR20 ;  /* 0x000000149b9b7c20 */ /* 0x000fe20008400000 */
[----:B-1----:R-:W-:Y:S01]  /*cea0*/  F2FP.SATFINITE.E5M2.F32.PACK_AB_MERGE_C R35, RZ, R176, RZ ;  /* 0x000000b0ff23723e */ /* 0x002fe200048060ff */
[----:B------:R0:W-:Y:S01]  /*ceb0*/  @!P5 STG.E.U8 desc[UR16][R24.64+0x60], R33 ;  /* 0x000060211800d986 */ /* 0x0001e2000c101110 */
        /* <DEDUP_REMOVED lines=10> */
[----:B------:R-:W-:Y:S01]  /*cf60*/  F2FP.SATFINITE.E5M2.F32.PACK_AB_MERGE_C R155, RZ, R155, RZ ;  /* 0x0000009bff9b723e */ /* 0x000fe200048060ff */
[----:B------:R1:W-:Y:S01]  /*cf70*/  @!P6 STG.E.U8 desc[UR16][R24.64+0x68], R37 ;  /* 0x000068251800e986 */ /* 0x0003e2000c101110 */
[C---:B------:R-:W-:Y:S01]  /*cf80*/  ISETP.LT.OR P6, PT, R42.reuse, 0x71, !P3 ;  /* 0x000000712a00780c */ /* 0x040fe20005fc1670 */
[----:B------:R-:W-:Y:S01]  /*cf90*/  FMUL R23, R23, UR20 ;  /* 0x0000001417177c20 */ /* 0x000fe20008400000 */
[----:B0-----:R-:W-:Y:S01]  /*cfa0*/  F2FP.SATFINITE.E5M2.F32.PACK_AB_MERGE_C R33, RZ, R172, RZ ;  /* 0x000000acff21723e */ /* 0x001fe200048060ff */
        /* <DEDUP_REMOVED lines=15> */
[C---:B------:R-:W-:Y:S01]  /*d0a0*/  ISETP.LT.OR P6, PT, R42.reuse, 0x79, !P3 ;  /* 0x000000792a00780c */ /* 0x040fe20005fc1670 */
[----:B------:R-:W-:Y:S01]  /*d0b0*/  FMUL R17, R17, UR20 ;  /* 0x0000001411117c20 */ /* 0x000fe20008400000 */
[----:B------:R-:W-:Y:S01]  /*d0c0*/  ISETP.LT.OR P3, PT, R42, 0x7a, !P3 ;  /* 0x0000007a2a00780c */ /* 0x000fe20005f61670 */
[----:B------:R-:W-:Y:S01]  /*d0d0*/  @!P0 STG.E.U8 desc[UR16][R24.64+0x71], R169 ;  /* 0x000071a918008986 */ /* 0x000fe2000c101110 */
[----:B0-----:R-:W-:Y:S01]  /*d0e0*/  F2FP.SATFINITE.E5M2.F32.PACK_AB_MERGE_C R33, RZ, R168, RZ ;  /* 0x000000a8ff21723e */ /* 0x001fe200048060ff */
[----:B------:R-:W-:Y:S01]  /*d0f0*/  FMUL R18, R18, UR20 ;  /* 0x0000001412127c20 */ /* 0x000fe20008400000 */
[C---:B------:R-:W-:Y:S01]  /*d100*/  ISETP.GE.AND P0, PT, R41.reuse, 0x89, PT ;  /* 0x000000892900780c */ /* 0x040fe20003f06270 */
[----:B------:R-:W-:Y:S01]  /*d110*/  FMUL R16, R16, UR20 ;  /* 0x0000001410107c20 */ /* 0x000fe20008400000 */
[----:B------:R-:W-:Y:S01]  /*d120*/  F2FP.SATFINITE.E5M2.F32.PACK_AB_MERGE_C R21, RZ, R21, RZ ;  /* 0x00000015ff15723e */ /* 0x000fe200048060ff */
[----:B------:R0:W-:Y:S01]  /*d130*/  @!P1 STG.E.U8 desc[UR16][R26.64+0x70], R33 ;  /* 0x000070211a009986 */ /* 0x0001e2000c101110 */
[----:B------:R-:W-:Y:S01]  /*d140*/  ISETP.GE.AND P1, PT, R41, 0x81, PT ;  /* 0x000000812900780c */ /* 0x000fe20003f26270 */
[----:B------:R-:W-:Y:S01]  /*d150*/  FMUL R15, R15, UR20 ;  /* 0x000000140f0f7c20 */ /* 0x000fe20008400000 */
[----:B-1----:R-:W-:Y:S01]  /*d160*/  F2FP.SATFINITE.E5M2.F32.PACK_AB_MERGE_C R35, RZ, R166, RZ ;  /* 0x000000a6ff23723e */ /* 0x002fe200048060ff */
[----:B------:R-:W-:Y:S01]  /*d170*/  @!P5 STG.E.U8 desc[UR16][R26.64+0x71], R167 ;  /* 0x000071a71a00d986 */ /* 0x000fe2000c101110 */
[C---:B------:R-:W-:Y:S01]  /*d180*/  ISETP.LT.OR P5, PT, R42.reuse, 0x79, !P2 ;  /* 0x000000792a00780c */ /* 0x040fe200057a1670 */
[----:B------:R-:W-:Y:S01]  /*d190*/  FMUL R13, R13, UR20 ;  /* 0x000000140d0d7c20 */ /* 0x000fe20008400000 */
[C---:B------:R-:W-:Y:S01]  /*d1a0*/  ISETP.LT.OR P2, PT, R42.reuse, 0x7a, !P2 ;  /* 0x0000007a2a00780c */ /* 0x040fe20005741670 */
        /* <DEDUP_REMOVED lines=9> */
[----:B------:R-:W-:Y:S01]  /*d240*/  F2FP.SATFINITE.E5M2.F32.PACK_AB_MERGE_C R17, RZ, R17, RZ ;  /* 0x00000011ff11723e */ /* 0x000fe200048060ff */
[----:B------:R-:W-:Y:S01]  /*d250*/  @!P5 STG.E.U8 desc[UR16][R26.64+0x78], R37 ;  /* 0x000078251a00d986 */ /* 0x000fe2000c101110 */
[C---:B------:R-:W-:Y:S01]  /*d260*/  ISETP.LT.OR P5, PT, R42.reuse, 0x1, !P0 ;  /* 0x000000012a00780c */ /* 0x040fe200047a1670 */
[----:B------:R-:W-:Y:S01]  /*d270*/  FMUL R9, R9, UR20 ;  /* 0x0000001409097c20 */ /* 0x000fe20008400000 */
[----:B------:R-:W-:Y:S01]  /*d280*/  F2FP.SATFINITE.E5M2.F32.PACK_AB_MERGE_C R15, RZ, R15, RZ ;  /* 0x0000000fff0f723e */ /* 0x000fe200048060ff */
[----:B------:R0:W-:Y:S01]  /*d290*/  @!P2 STG.E.U8 desc[UR16][R26.64+0x79], R163 ;  /* 0x000079a31a00a986 */ /* 0x0001e2000c101110 */
        /* <DEDUP_REMOVED lines=8> */
[C---:B------:R-:W-:Y:S01]  /*d320*/  ISETP.LT.OR P6, PT, R42.reuse, 0x2, !P0 ;  /* 0x000000022a00780c */ /* 0x040fe200047c1670 */
[----:B------:R-:W-:Y:S01]  /*d330*/  FMUL R7, R7, UR20 ;  /* 0x0000001407077c20 */ /* 0x000fe20008400000 */
[----:B------:R-:W-:Y:S01]  /*d340*/  F2FP.SATFINITE.E5M2.F32.PACK_AB_MERGE_C R11, RZ, R11, RZ ;  /* 0x0000000bff0b723e */ /* 0x000fe200048060ff */
[----:B------:R2:W-:Y:S01]  /*d350*/  @!P5 STG.E.U8 desc[UR16][R30.64], R33 ;  /* 0x000000211e00d986 */ /* 0x0005e2000c101110 */
[----:B------:R-:W-:Y:S01]  /*d360*/  ISETP.LT.OR P5, PT, R42, 0x9, !P0 ;  /* 0x000000092a00780c */ /* 0x000fe200047a1670 */
[----:B------:R-:W-:Y:S01]  /*d370*/  FMUL R5, R5, UR20 ;  /* 0x0000001405057c20 */ /* 0x000fe20008400000 */
[----:B0-----:R-:W-:Y:S01]  /*d380*/  F2FP.SATFINITE.E5M2.F32.PACK_AB_MERGE_C R27, RZ, R156, RZ ;  /* 0x0000009cff1b723e */ /* 0x001fe200048060ff */
[----:B-----5:R-:W-:Y:S01]  /*d390*/  FMUL R0, R0, UR20 ;  /* 0x0000001400007c20 */ /* 0x020fe20008400000 */
[----:B------:R-:W-:Y:S01]  /*d3a0*/  F2FP.SATFINITE.E5M2.F32.PACK_AB_MERGE_C R9, RZ, R9, RZ ;  /* 0x00000009ff09723e */ /* 0x000fe200048060ff */
[----:B------:R-:W-:Y:S01]  /*d3b0*/  FMUL R6, R6, UR20 ;  /* 0x0000001406067c20 */ /* 0x000fe20008400000 */
[----:B------:R-:W-:Y:S01]  /*d3c0*/  F2FP.SATFINITE.E5M2.F32.PACK_AB_MERGE_C R7, RZ, R7, RZ ;  /* 0x00000007ff07723e */ /* 0x000fe200048060ff */
[----:B------:R-:W3:Y:S01]  /*d3d0*/  LDL.LU R221, [R1+0x14] ;  /* 0x0000140001dd7983 */ /* 0x000ee20000300800 */
[----:B-1----:R-:W-:Y:S01]  /*d3e0*/  F2FP.SATFINITE.E5M2.F32.PACK_AB_MERGE_C R25, RZ, R158, RZ ;  /* 0x0000009eff19723e */ /* 0x002fe200048060ff */
[----:B------:R-:W-:Y:S01]  /*d3f0*/  FMUL R2, R2, UR20 ;  /* 0x0000001402027c20 */ /* 0x000fe20008400000 */
[----:B------:R-:W-:Y:S01]  /*d400*/  F2FP.SATFINITE.E5M2.F32.PACK_AB_MERGE_C R5, RZ, R5, RZ ;  /* 0x00000005ff05723e */ /* 0x000fe200048060ff */
[----:B------:R-:W-:Y:S01]  /*d410*/  @!P6 STG.E.U8 desc[UR16][R30.64+0x1], R159 ;  /* 0x0000019f1e00e986 */ /* 0x000fe2000c101110 */
[C---:B------:R-:W-:Y:S01]  /*d420*/  ISETP.LT.OR P6, PT, R42.reuse, 0xa, !P0 ;  /* 0x0000000a2a00780c */ /* 0x040fe200047c1670 */
[----:B------:R-:W-:Y:S01]  /*d430*/  FMUL R3, R3, UR20 ;  /* 0x0000001403037c20 */ /* 0x000fe20008400000 */
[----:B--2---:R-:W-:Y:S01]  /*d440*/  F2FP.SATFINITE.E5M2.F32.PACK_AB_MERGE_C R33, RZ, R152, RZ ;  /* 0x00000098ff21723e */ /* 0x004fe200048060ff */
[----:B------:R-:W-:Y:S01]  /*d450*/  @!P2 STG.E.U8 desc[UR16][R28.64+0x9], R157 ;  /* 0x0000099d1c00a986 */ /* 0x000fe2000c101110 */
[----:B------:R-:W-:Y:S01]  /*d460*/  ISETP.LT.OR P2, PT, R42, 0x12, !P1 ;  /* 0x000000122a00780c */ /* 0x000fe20004f41670 */
[----:B------:R-:W-:-:S02]  /*d470*/  FMUL R4, R4, UR20 ;  /* 0x0000001404047c20 */ /* 0x000fc40008400000 */
[----:B------:R0:W-:Y:S01]  /*d480*/  @!P3 STG.E.U8 desc[UR16][R28.64+0x8], R25 ;  /* 0x000008191c00b986 */ /* 0x0001e2000c101110 */
[----:B------:R-:W-:-:S03]  /*d490*/  ISETP.LT.OR P3, PT, R42, 0x11, !P1 ;  /* 0x000000112a00780c */ /* 0x000fc60004f61670 */
[----:B------:R1:W-:Y:S01]  /*d4a0*/  @!P5 STG.E.U8 desc[UR16][R30.64+0x8], R27 ;  /* 0x0000081b1e00d986 */ /* 0x0003e2000c101110 */
[----:B------:R-:W-:-:S03]  /*d4b0*/  ISETP.LT.OR P5, PT, R42, 0x11, !P0 ;  /* 0x000000112a00780c */ /* 0x000fc600047a1670 */
[----:B------:R-:W-:Y:S01]  /*d4c0*/  @!P6 STG.E.U8 desc[UR16][R30.64+0x9], R155 ;  /* 0x0000099b1e00e986 */ /* 0x000fe2000c101110 */
[----:B------:R-:W-:-:S03]  /*d4d0*/  ISETP.LT.OR P6, PT, R42, 0x12, !P0 ;  /* 0x000000122a00780c */ /* 0x000fc600047c1670 */
[----:B------:R-:W-:Y:S01]  /*d4e0*/  @!P2 STG.E.U8 desc[UR16][R28.64+0x11], R153 ;  /* 0x000011991c00a986 */ /* 0x000fe2000c101110 */
[----:B------:R-:W-:Y:S02]  /*d4f0*/  ISETP.LT.OR P2, PT, R42, 0x1a, !P1 ;  /* 0x0000001a2a00780c */ /* 0x000fe40004f41670 */
[----:B0-----:R-:W-:Y:S01]  /*d500*/  F2FP.SATFINITE.E5M2.F32.PACK_AB_MERGE_C R25, RZ, R154, RZ ;  /* 0x0000009aff19723e */ /* 0x001fe200048060ff */
[----:B------:R-:W2:Y:S01]  /*d510*/  LDL.LU R220, [R1+0x18] ;  /* 0x0000180001dc7983 */ /* 0x000ea20000300800 */
[----:B-1----:R-:W-:-:S03]  /*d520*/  F2FP.SATFINITE.E5M2.F32.PACK_AB_MERGE_C R27, RZ, R20, RZ ;  /* 0x00000014ff1b723e */ /* 0x002fc600048060ff */
[----:B------:R0:W-:Y:S01]  /*d530*/  @!P3 STG.E.U8 desc[UR16][R28.64+0x10], R25 ;  /* 0x000010191c00b986 */ /* 0x0001e2000c101110 */
[----:B------:R-:W-:-:S03]  /*d540*/  ISETP.LT.OR P3, PT, R42, 0x19, !P1 ;  /* 0x000000192a00780c */ /* 0x000fc60004f61670 */
[----:B------:R-:W-:Y:S01]  /*d550*/  @!P5 STG.E.U8 desc[UR16][R30.64+0x10], R33 ;  /* 0x000010211e00d986 */ /* 0x000fe2000c101110 */
[----:B------:R-:W-:-:S03]  /*d560*/  ISETP.LT.OR P5, PT, R42, 0x19, !P0 ;  /* 0x000000192a00780c */ /* 0x000fc600047a1670 */
[----:B------:R1:W-:Y:S01]  /*d570*/  @!P6 STG.E.U8 desc[UR16][R30.64+0x11], R23 ;  /* 0x000011171e00e986 */ /* 0x0003e2000c101110 */
[----:B------:R-:W-:-:S03]  /*d580*/  ISETP.LT.OR P6, PT, R42, 0x1a, !P0 ;  /* 0x0000001a2a00780c */ /* 0x000fc600047c1670 */
[----:B------:R4:W-:Y:S01]  /*d590*/  @!P2 STG.E.U8 desc[UR16][R28.64+0x19], R21 ;  /* 0x000019151c00a986 */ /* 0x0009e2000c101110 */
[C---:B------:R-:W-:Y:S02]  /*d5a0*/  ISETP.LT.OR P2, PT, R42.reuse, 0x22, !P1 ;  /* 0x000000222a00780c */ /* 0x040fe40004f41670 */
[----:B0-----:R-:W-:Y:S01]  /*d5b0*/  F2FP.SATFINITE.E5M2.F32.PACK_AB_MERGE_C R25, RZ, R22, RZ ;  /* 0x00000016ff19723e */ /* 0x001fe200048060ff */
[----:B------:R-:W2:Y:S04]  /*d5c0*/  LDL.LU R222, [R1+0x1c] ;  /* 0x00001c0001de7983 */ /* 0x000ea80000300800 */
[----:B------:R-:W-:Y:S01]  /*d5d0*/  @!P3 STG.E.U8 desc[UR16][R28.64+0x18], R25 ;  /* 0x000018191c00b986 */ /* 0x000fe2000c101110 */
[C---:B------:R-:W-:Y:S02]  /*d5e0*/  ISETP.LT.OR P3, PT, R42.reuse, 0x21, !P1 ;  /* 0x000000212a00780c */ /* 0x040fe40004f61670 */
[----:B-1----:R-:W-:Y:S01]  /*d5f0*/  F2FP.SATFINITE.E5M2.F32.PACK_AB_MERGE_C R23, RZ, R18, RZ ;  /* 0x00000012ff17723e */ /* 0x002fe200048060ff */
[----:B------:R-:W-:Y:S01]  /*d600*/  @!P5 STG.E.U8 desc[UR16][R30.64+0x18], R27 ;  /* 0x0000181b1e00d986 */ /* 0x000fe2000c101110 */
[----:B------:R-:W-:-:S02]  /*d610*/  ISETP.LT.OR P5, PT, R42, 0x21, !P0 ;  /* 0x000000212a00780c */ /* 0x000fc400047a1670 */
[----:B----4-:R-:W-:Y:S01]  /*d620*/  F2FP.SATFINITE.E5M2.F32.PACK_AB_MERGE_C R21, RZ, R16, RZ ;  /* 0x00000010ff15723e */ /* 0x010fe200048060ff */
[----:B------:R0:W-:Y:S01]  /*d630*/  @!P6 STG.E.U8 desc[UR16][R30.64+0x19], R19 ;  /* 0x000019131e00e986 */ /* 0x0001e2000c101110 */
[----:B------:R-:W-:-:S03]  /*d640*/  ISETP.LT.OR P6, PT, R42, 0x22, !P0 ;  /* 0x000000222a00780c */ /* 0x000fc600047c1670 */
[----:B------:R1:W-:Y:S01]  /*d650*/  @!P2 STG.E.U8 desc[UR16][R28.64+0x21], R17 ;  /* 0x000021111c00a986 */ /* 0x0003e2000c101110 */
[----:B------:R-:W-:-:S03]  /*d660*/  ISETP.LT.OR P2, PT, R42, 0x2a, !P1 ;  /* 0x0000002a2a00780c */ /* 0x000fc60004f41670 */
[----:B------:R-:W-:Y:S01]  /*d670*/  @!P3 STG.E.U8 desc[UR16][R28.64+0x20], R23 ;  /* 0x000020171c00b986 */ /* 0x000fe2000c101110 */
[----:B------:R-:W-:-:S03]  /*d680*/  ISETP.LT.OR P3, PT, R42, 0x29, !P1 ;  /* 0x000000292a00780c */ /* 0x000fc60004f61670 */
[----:B------:R-:W-:Y:S01]  /*d690*/  @!P5 STG.E.U8 desc[UR16][R30.64+0x20], R21 ;  /* 0x000020151e00d986 */ /* 0x000fe2000c101110 */
[C---:B------:R-:W-:Y:S02]  /*d6a0*/  ISETP.LT.OR P5, PT, R42.reuse, 0x29, !P0 ;  /* 0x000000292a00780c */ /* 0x040fe400047a1670 */
[----:B0-----:R-:W-:Y:S01]  /*d6b0*/  F2FP.SATFINITE.E5M2.F32.PACK_AB_MERGE_C R19, RZ, R14, RZ ;  /* 0x0000000eff13723e */ /* 0x001fe200048060ff */
[----:B------:R0:W-:Y:S01]  /*d6c0*/  @!P6 STG.E.U8 desc[UR16][R30.64+0x21], R15 ;  /* 0x0000210f1e00e986 */ /* 0x0001e2000c101110 */
[C---:B------:R-:W-:Y:S02]  /*d6d0*/  ISETP.LT.OR P6, PT, R42.reuse, 0x2a, !P0 ;  /* 0x0000002a2a00780c */ /* 0x040fe400047c1670 */
[----:B-1----:R-:W-:Y:S01]  /*d6e0*/  F2FP.SATFINITE.E5M2.F32.PACK_AB_MERGE_C R17, RZ, R12, RZ ;  /* 0x0000000cff11723e */ /* 0x002fe200048060ff */
        /* <DEDUP_REMOVED lines=15> */
[----:B0-----:R-:W-:Y:S02]  /*d7e0*/  F2FP.SATFINITE.E5M2.F32.PACK_AB_MERGE_C R11, RZ, R6, RZ ;  /* 0x00000006ff0b723e */ /* 0x001fe400048060ff */
[C---:B------:R-:W-:Y:S01]  /*d7f0*/  ISETP.LT.OR P5, PT, R42.reuse, 0x39, !P0 ;  /* 0x000000392a00780c */ /* 0x040fe200047a1670 */
[----:B------:R0:W-:Y:S01]  /*d800*/  @!P6 STG.E.U8 desc[UR16][R30.64+0x31], R7 ;  /* 0x000031071e00e986 */ /* 0x0001e2000c101110 */
[----:B-1----:R-:W-:Y:S02]  /*d810*/  F2FP.SATFINITE.E5M2.F32.PACK_AB_MERGE_C R9, RZ, R4, RZ ;  /* 0x00000004ff09723e */ /* 0x002fe400048060ff */
[C---:B------:R-:W-:Y:S01]  /*d820*/  ISETP.LT.OR P6, PT, R42.reuse, 0x3a, !P0 ;  /* 0x0000003a2a00780c */ /* 0x040fe200047c1670 */
[----:B------:R1:W-:Y:S04]  /*d830*/  @!P2 STG.E.U8 desc[UR16][R28.64+0x39], R5 ;  /* 0x000039051c00a986 */ /* 0x0003e8000c101110 */
[----:B------:R4:W-:Y:S01]  /*d840*/  @!P3 STG.E.U8 desc[UR16][R28.64+0x38], R11 ;  /* 0x0000380b1c00b986 */ /* 0x0009e2000c101110 */
[----:B------:R-:W-:Y:S01]  /*d850*/  FMUL R4, R227, UR20 ;  /* 0x00000014e3047c20 */ /* 0x000fe20008400000 */
[----:B------:R-:W-:-:S02]  /*d860*/  ISETP.LT.OR P3, PT, R42, 0x41, !P1 ;  /* 0x000000412a00780c */ /* 0x000fc40004f61670 */
[----:B0-----:R-:W-:Y:S02]  /*d870*/  F2FP.SATFINITE.E5M2.F32.PACK_AB_MERGE_C R7, RZ, R3, RZ ;  /* 0x00000003ff07723e */ /* 0x001fe400048060ff */
[----:B-1----:R-:W-:Y:S01]  /*d880*/  F2FP.SATFINITE.E5M2.F32.PACK_AB_MERGE_C R5, RZ, R0, RZ ;  /* 0x00000000ff05723e */ /* 0x002fe200048060ff */
[----:B------:R-:W-:Y:S01]  /*d890*/  FMUL R0, R223, UR20 ;  /* 0x00000014df007c20 */ /* 0x000fe20008400000 */
[----:B------:R-:W-:Y:S01]  /*d8a0*/  ISETP.LT.OR P2, PT, R42, 0x42, !P1 ;  /* 0x000000422a00780c */ /* 0x000fe20004f41670 */
[----:B------:R-:W2:Y:S01]  /*d8b0*/  LDL.LU R223, [R1+0x20] ;  /* 0x0000200001df7983 */ /* 0x000ea20000300800 */
[----:B----4-:R-:W-:Y:S02]  /*d8c0*/  F2FP.SATFINITE.E5M2.F32.PACK_AB_MERGE_C R11, RZ, R2, RZ ;  /* 0x00000002ff0b723e */ /* 0x010fe400048060ff */
[----:B------:R-:W-:Y:S01]  /*d8d0*/  F2FP.SATFINITE.E5M2.F32.PACK_AB_MERGE_C R13, RZ, R0, RZ ;  /* 0x00000000ff0d723e */ /* 0x000fe200048060ff */
[----:B---3--:R-:W-:Y:S01]  /*d8e0*/  FMUL R0, R225, UR20 ;  /* 0x00000014e1007c20 */ /* 0x008fe20008400000 */
[----:B------:R-:W-:Y:S01]  /*d8f0*/  FMUL R2, R224, UR20 ;  /* 0x00000014e0027c20 */ /* 0x000fe20008400000 */
[----:B------:R-:W3:Y:S04]  /*d900*/  LDL.LU R225, [R1+0x24] ;  /* 0x0000240001e17983 */ /* 0x000ee80000300800 */
[----:B------:R-:W4:Y:S01]  /*d910*/  LDL.LU R224, [R1+0x28] ;  /* 0x0000280001e07983 */ /* 0x000f220000300800 */
[----:B------:R-:W-:-:S03]  /*d920*/  FMUL R3, R226, UR20 ;  /* 0x00000014e2037c20 */ /* 0x000fc60008400000 */
[----:B------:R-:W4:Y:S04]  /*d930*/  LDL.LU R226, [R1+0x2c] ;  /* 0x00002c0001e27983 */ /* 0x000f280000300800 */
[----:B------:R-:W4:Y:S04]  /*d940*/  LDL.LU R227, [R1+0x30] ;  /* 0x0000300001e37983 */ /* 0x000f280000300800 */
[----:B------:R-:W-:Y:S01]  /*d950*/  @!P5 STG.E.U8 desc[UR16][R30.64+0x38], R9 ;  /* 0x000038091e00d986 */ /* 0x000fe2000c101110 */
[----:B------:R-:W-:-:S03]  /*d960*/  ISETP.LT.OR P5, PT, R42, 0x41, !P0 ;  /* 0x000000412a00780c */ /* 0x000fc600047a1670 */
[----:B------:R0:W-:Y:S01]  /*d970*/  @!P6 STG.E.U8 desc[UR16][R30.64+0x39], R7 ;  /* 0x000039071e00e986 */ /* 0x0001e2000c101110 */
[----:B------:R-:W-:-:S03]  /*d980*/  ISETP.LT.OR P6, PT, R42, 0x42, !P0 ;  /* 0x000000422a00780c */ /* 0x000fc600047c1670 */
[----:B------:R-:W-:Y:S01]  /*d990*/  @!P3 STG.E.U8 desc[UR16][R28.64+0x40], R11 ;  /* 0x0000400b1c00b986 */ /* 0x000fe2000c101110 */
[----:B------:R-:W-:-:S03]  /*d9a0*/  ISETP.LT.OR P3, PT, R42, 0x49, !P1 ;  /* 0x000000492a00780c */ /* 0x000fc60004f61670 */
[----:B------:R1:W-:Y:S01]  /*d9b0*/  @!P2 STG.E.U8 desc[UR16][R28.64+0x41], R5 ;  /* 0x000041051c00a986 */ /* 0x0003e2000c101110 */
[----:B0-----:R-:W-:-:S03]  /*d9c0*/  F2FP.SATFINITE.E5M2.F32.PACK_AB_MERGE_C R7, RZ, R0, RZ ;  /* 0x00000000ff07723e */ /* 0x001fc600048060ff */
[----:B------:R-:W-:Y:S01]  /*d9d0*/  @!P5 STG.E.U8 desc[UR16][R30.64+0x40], R13 ;  /* 0x0000400d1e00d986 */ /* 0x000fe2000c101110 */
[C---:B------:R-:W-:Y:S02]  /*d9e0*/  ISETP.LT.OR P2, PT, R42.reuse, 0x4a, !P1 ;  /* 0x0000004a2a00780c */ /* 0x040fe40004f41670 */
[----:B-1----:R-:W-:Y:S01]  /*d9f0*/  F2FP.SATFINITE.E5M2.F32.PACK_AB_MERGE_C R5, RZ, R2, RZ ;  /* 0x00000002ff05723e */ /* 0x002fe200048060ff */
[----:B------:R0:W-:Y:S01]  /*da00*/  @!P6 STG.E.U8 desc[UR16][R30.64+0x41], R7 ;  /* 0x000041071e00e986 */ /* 0x0001e2000c101110 */
[C---:B------:R-:W-:Y:S02]  /*da10*/  ISETP.LT.OR P5, PT, R42.reuse, 0x49, !P0 ;  /* 0x000000492a00780c */ /* 0x040fe400047a1670 */
[C---:B------:R-:W-:Y:S01]  /*da20*/  ISETP.LT.OR P6, PT, R42.reuse, 0x4a, !P0 ;  /* 0x0000004a2a00780c */ /* 0x040fe200047c1670 */
[----:B------:R1:W-:Y:S01]  /*da30*/  @!P3 STG.E.U8 desc[UR16][R28.64+0x48], R5 ;  /* 0x000048051c00b986 */ /* 0x0003e2000c101110 */
[----:B------:R-:W-:Y:S02]  /*da40*/  ISETP.LT.OR P3, PT, R42, 0x51, !P1 ;  /* 0x000000512a00780c */ /* 0x000fe40004f61670 */
[----:B------:R-:W-:-:S02]  /*da50*/  F2FP.SATFINITE.E5M2.F32.PACK_AB_MERGE_C R9, RZ, R3, RZ ;  /* 0x00000003ff09723e */ /* 0x000fc400048060ff */
[----:B------:R-:W-:-:S03]  /*da60*/  F2FP.SATFINITE.E5M2.F32.PACK_AB_MERGE_C R11, RZ, R4, RZ ;  /* 0x00000004ff0b723e */ /* 0x000fc600048060ff */
[----:B------:R1:W-:Y:S04]  /*da70*/  @!P2 STG.E.U8 desc[UR16][R28.64+0x49], R9 ;  /* 0x000049091c00a986 */ /* 0x0003e8000c101110 */
[----:B------:R-:W-:Y:S01]  /*da80*/  @!P5 STG.E.U8 desc[UR16][R30.64+0x48], R11 ;  /* 0x0000480b1e00d986 */ /* 0x000fe2000c101110 */
[----:B------:R-:W-:-:S03]  /*da90*/  FMUL R0, R221, UR20 ;  /* 0x00000014dd007c20 */ /* 0x000fc60008400000 */
[----:B------:R-:W4:Y:S02]  /*daa0*/  LDL.LU R221, [R1+0x34] ;  /* 0x0000340001dd7983 */ /* 0x000f240000300800 */
[----:B0-----:R-:W-:-:S05]  /*dab0*/  F2FP.SATFINITE.E5M2.F32.PACK_AB_MERGE_C R7, RZ, R0, RZ ;  /* 0x00000000ff07723e */ /* 0x001fca00048060ff */
[----:B------:R-:W-:Y:S01]  /*dac0*/  @!P6 STG.E.U8 desc[UR16][R30.64+0x49], R7 ;  /* 0x000049071e00e986 */ /* 0x000fe2000c101110 */
[----:B--2---:R-:W-:-:S03]  /*dad0*/  FMUL R2, R220, UR20 ;  /* 0x00000014dc027c20 */ /* 0x004fc60008400000 */
[----:B------:R-:W2:Y:S02]  /*dae0*/  LDL.LU R220, [R1+0x38] ;  /* 0x0000380001dc7983 */ /* 0x000ea40000300800 */
[----:B-1----:R-:W-:-:S05]  /*daf0*/  F2FP.SATFINITE.E5M2.F32.PACK_AB_MERGE_C R5, RZ, R2, RZ ;  /* 0x00000002ff05723e */ /* 0x002fca00048060ff */
[----:B------:R0:W-:Y:S01]  /*db00*/  @!P3 STG.E.U8 desc[UR16][R28.64+0x50], R5 ;  /* 0x000050051c00b986 */ /* 0x0001e2000c101110 */
[----:B------:R-:W-:-:S03]  /*db10*/  FMUL R3, R222, UR20 ;  /* 0x00000014de037c20 */ /* 0x000fc60008400000 */
[----:B------:R-:W2:Y:S02]  /*db20*/  LDL.LU R222, [R1+0x3c] ;  /* 0x00003c0001de7983 */ /* 0x000ea40000300800 */
[----:B------:R-:W-:Y:S01]  /*db30*/  F2FP.SATFINITE.E5M2.F32.PACK_AB_MERGE_C R9, RZ, R3, RZ ;  /* 0x00000003ff09723e */ /* 0x000fe200048060ff */
[----:B------:R-:W-:Y:S02]  /*db40*/  FMUL R0, R223, UR20 ;  /* 0x00000014df007c20 */ /* 0x000fe40008400000 */
[----:B------:R-:W2:Y:S03]  /*db50*/  LDL.LU R223, [R1+0x40] ;  /* 0x0000400001df7983 */ /* 0x000ea60000300800 */
[----:B------:R-:W-:Y:S01]  /*db60*/  F2FP.SATFINITE.E5M2.F32.PACK_AB_MERGE_C R13, RZ, R0, RZ ;  /* 0x00000000ff0d723e */ /* 0x000fe200048060ff */
[----:B---3--:R-:W-:Y:S02]  /*db70*/  FMUL R2, R225, UR20 ;  /* 0x00000014e1027c20 */ /* 0x008fe40008400000 */
[----:B------:R-:W3:Y:S01]  /*db80*/  LDL.LU R225, [R1+0x44] ;  /* 0x0000440001e17983 */ /* 0x000ee20000300800 */
[----:B----4-:R-:W-:-:S03]  /*db90*/  FMUL R0, R224, UR20 ;  /* 0x00000014e0007c20 */ /* 0x010fc60008400000 */
[----:B------:R-:W4:Y:S01]  /*dba0*/  LDL.LU R224, [R1+0x48] ;  /* 0x0000480001e07983 */ /* 0x000f220000300800 */
[----:B------:R-:W-:Y:S01]  /*dbb0*/  FMUL R3, R226, UR20 ;  /* 0x00000014e2037c20 */ /* 0x000fe20008400000 */
[----:B0-----:R-:W-:Y:S02]  /*dbc0*/  F2FP.SATFINITE.E5M2.F32.PACK_AB_MERGE_C R5, RZ, R0, RZ ;  /* 0x00000000ff05723e */ /* 0x001fe400048060ff */
[----:B------:R-:W4:Y:S01]  /*dbd0*/  LDL.LU R226, [R1+0x4c] ;  /* 0x00004c0001e27983 */ /* 0x000f220000300800 */
[----:B------:R-:W-:-:S03]  /*dbe0*/  FMUL R0, R227, UR20 ;  /* 0x00000014e3007c20 */ /* 0x000fc60008400000 */
[----:B------:R-:W4:Y:S01]  /*dbf0*/  LDL.LU R227, [R1+0x50] ;  /* 0x0000500001e37983 */ /* 0x000f220000300800 */
[C---:B------:R-:W-:Y:S02]  /*dc00*/  ISETP.LT.OR P2, PT, R42.reuse, 0x52, !P1 ;  /* 0x000000522a00780c */ /* 0x040fe40004f41670 */
[C---:B------:R-:W-:Y:S01]  /*dc10*/  ISETP.LT.OR P6, PT, R42.reuse, 0x52, !P0 ;  /* 0x000000522a00780c */ /* 0x040fe200047c1670 */
[----:B------:R-:W4:Y:S01]  /*dc20*/  LDL.LU R219, [R1+0x54] ;  /* 0x0000540001db7983 */ /* 0x000f220000300800 */
[C---:B------:R-:W-:Y:S02]  /*dc30*/  ISETP.LT.OR P5, PT, R42.reuse, 0x51, !P0 ;  /* 0x000000512a00780c */ /* 0x040fe400047a1670 */
[----:B------:R-:W-:Y:S02]  /*dc40*/  ISETP.LT.OR P3, PT, R42, 0x59, !P1 ;  /* 0x000000592a00780c */ /* 0x000fe40004f61670 */
[----:B------:R-:W-:Y:S02]  /*dc50*/  F2FP.SATFINITE.E5M2.F32.PACK_AB_MERGE_C R7, RZ, R2, RZ ;  /* 0x00000002ff07723e */ /* 0x000fe400048060ff */
[----:B------:R-:W-:-:S03]  /*dc60*/  F2FP.SATFINITE.E5M2.F32.PACK_AB_MERGE_C R11, RZ, R0, RZ ;  /* 0x00000000ff0b723e */ /* 0x000fc600048060ff */
[----:B------:R0:W-:Y:S01]  /*dc70*/  @!P2 STG.E.U8 desc[UR16][R28.64+0x51], R9 ;  /* 0x000051091c00a986 */ /* 0x0001e2000c101110 */
[----:B------:R-:W-:-:S03]  /*dc80*/  ISETP.LT.OR P2, PT, R42, 0x5a, !P1 ;  /* 0x0000005a2a00780c */ /* 0x000fc60004f41670 */
[----:B------:R-:W-:Y:S01]  /*dc90*/  @!P6 STG.E.U8 desc[UR16][R30.64+0x51], R7 ;  /* 0x000051071e00e986 */ /* 0x000fe2000c101110 */
[----:B------:R-:W-:-:S03]  /*dca0*/  ISETP.LT.OR P6, PT, R42, 0x5a, !P0 ;  /* 0x0000005a2a00780c */ /* 0x000fc600047c1670 */
[----:B------:R-:W-:Y:S01]  /*dcb0*/  @!P5 STG.E.U8 desc[UR16][R30.64+0x50], R13 ;  /* 0x0000500d1e00d986 */ /* 0x000fe2000c101110 */
[----:B0-----:R-:W-:-:S03]  /*dcc0*/  F2FP.SATFINITE.E5M2.F32.PACK_AB_MERGE_C R9, RZ, R3, RZ ;  /* 0x00000003ff09723e */ /* 0x001fc600048060ff */
[----:B------:R0:W-:Y:S04]  /*dcd0*/  @!P3 STG.E.U8 desc[UR16][R28.64+0x58], R5 ;  /* 0x000058051c00b986 */ /* 0x0001e8000c101110 */
[----:B------:R1:W-:Y:S01]  /*dce0*/  @!P2 STG.E.U8 desc[UR16][R28.64+0x59], R9 ;  /* 0x000059091c00a986 */ /* 0x0003e2000c101110 */
[----:B------:R-:W-:-:S03]  /*dcf0*/  FMUL R0, R221, UR20 ;  /* 0x00000014dd007c20 */ /* 0x000fc60008400000 */
[----:B------:R-:W4:Y:S02]  /*dd00*/  LDL.LU R221, [R1+0x58] ;  /* 0x0000580001dd7983 */ /* 0x000f240000300800 */
[----:B0-----:R-:W-:-:S05]  /*dd10*/  F2FP.SATFINITE.E5M2.F32.PACK_AB_MERGE_C R5, RZ, R0, RZ ;  /* 0x00000000ff05723e */ /* 0x001fca00048060ff */
[----:B------:R0:W-:Y:S01]  /*dd20*/  @!P6 STG.E.U8 desc[UR16][R30.64+0x59], R5 ;  /* 0x000059051e00e986 */ /* 0x0001e2000c101110 */
[----:B--2---:R-:W-:-:S03]  /*dd30*/  FMUL R2, R220, UR20 ;  /* 0x00000014dc027c20 */ /* 0x004fc60008400000 */
[----:B------:R-:W2:Y:S02]  /*dd40*/  LDL.LU R220, [R1+0x5c] ;  /* 0x00005c0001dc7983 */ /* 0x000ea40000300800 */
[----:B------:R-:W-:Y:S01]  /*dd50*/  F2FP.SATFINITE.E5M2.F32.PACK_AB_MERGE_C R7, RZ, R2, RZ ;  /* 0x00000002ff07723e */ /* 0x000fe200048060ff */
[----:B------:R-:W-:Y:S02]  /*dd60*/  FMUL R3, R222, UR20 ;  /* 0x00000014de037c20 */ /* 0x000fe40008400000 */
[----:B------:R-:W2:Y:S03]  /*dd70*/  LDL.LU R222, [R1+0x60] ;  /* 0x0000600001de7983 */ /* 0x000ea60000300800 */
[----:B-1----:R-:W-:Y:S01]  /*dd80*/  F2FP.SATFINITE.E5M2.F32.PACK_AB_MERGE_C R9, RZ, R3, RZ ;  /* 0x00000003ff09723e */ /* 0x002fe200048060ff */
[----:B------:R-:W-:Y:S02]  /*dd90*/  FMUL R4, R223, UR20 ;  /* 0x00000014df047c20 */ /* 0x000fe40008400000 */
[----:B------:R-:W2:Y:S01]  /*dda0*/  LDL.LU R223, [R1+0x64] ;  /* 0x0000640001df7983 */ /* 0x000ea20000300800 */
[----:B---3--:R-:W-:-:S03]  /*ddb0*/  FMUL R0, R225, UR20 ;  /* 0x00000014e1007c20 */ /* 0x008fc60008400000 */
[----:B------:R-:W3:Y:S01]  /*ddc0*/  LDL.LU R225, [R1+0x68] ;  /* 0x0000680001e17983 */ /* 0x000ee20000300800 */
[----:B----4-:R-:W-:Y:S01]  /*ddd0*/  FMUL R2, R224, UR20 ;  /* 0x00000014e0027c20 */ /* 0x010fe20008400000 */
[----:B0-----:R-:W-:Y:S02]  /*dde0*/  F2FP.SATFINITE.E5M2.F32.PACK_AB_MERGE_C R5, RZ, R0, RZ ;  /* 0x00000000ff05723e */ /* 0x001fe400048060ff */
[----:B------:R-:W4:Y:S01]  /*ddf0*/  LDL.LU R224, [R1+0x6c] ;  /* 0x00006c0001e07983 */ /* 0x000f220000300800 */
[----:B------:R-:W-:-:S03]  /*de00*/  FMUL R3, R226, UR20 ;  /* 0x00000014e2037c20 */ /* 0x000fc60008400000 */
[----:B------:R-:W4:Y:S01]  /*de10*/  LDL.LU R226, [R1+0x70] ;  /* 0x0000700001e27983 */ /* 0x000f220000300800 */
[----:B------:R-:W-:-:S03]  /*de20*/  FMUL R0, R227, UR20 ;  /* 0x00000014e3007c20 */ /* 0x000fc60008400000 */
[----:B------:R-:W4:Y:S01]  /*de30*/  LDL.LU R227, [R1+0x74] ;  /* 0x0000740001e37983 */ /* 0x000f220000300800 */
[C---:B------:R-:W-:Y:S02]  /*de40*/  ISETP.LT.OR P5, PT, R42.reuse, 0x59, !P0 ;  /* 0x000000592a00780c */ /* 0x040fe400047a1670 */
[C---:B------:R-:W-:Y:S02]  /*de50*/  ISETP.LT.OR P2, PT, R42.reuse, 0x62, !P1 ;  /* 0x000000622a00780c */ /* 0x040fe40004f41670 */
[C---:B------:R-:W-:Y:S02]  /*de60*/  ISETP.LT.OR P3, PT, R42.reuse, 0x61, !P1 ;  /* 0x000000612a00780c */ /* 0x040fe40004f61670 */
[----:B------:R-:W-:-:S07]  /*de70*/  ISETP.LT.OR P6, PT, R42, 0x62, !P0 ;  /* 0x000000622a00780c */ /* 0x000fce00047c1670 */
[----:B------:R-:W-:Y:S01]  /*de80*/  @!P5 STG.E.U8 desc[UR16][R30.64+0x58], R11 ;  /* 0x0000580b1e00d986 */ /* 0x000fe2000c101110 */
[----:B------:R-:W-:-:S03]  /*de90*/  ISETP.LT.OR P5, PT, R42, 0x61, !P0 ;  /* 0x000000612a00780c */ /* 0x000fc600047a1670 */
[----:B------:R0:W-:Y:S01]  /*dea0*/  @!P2 STG.E.U8 desc[UR16][R28.64+0x61], R9 ;  /* 0x000061091c00a986 */ /* 0x0001e2000c101110 */
[----:B------:R-:W-:-:S03]  /*deb0*/  ISETP.LT.OR P2, PT, R42, 0x6a, !P1 ;  /* 0x0000006a2a00780c */ /* 0x000fc60004f41670 */
[----:B------:R1:W-:Y:S01]  /*dec0*/  @!P3 STG.E.U8 desc[UR16][R28.64+0x60], R7 ;  /* 0x000060071c00b986 */ /* 0x0003e2000c101110 */
[----:B------:R-:W-:Y:S02]  /*ded0*/  ISETP.LT.OR P3, PT, R42, 0x69, !P1 ;  /* 0x000000692a00780c */ /* 0x000fe40004f61670 */
[----:B------:R-:W-:Y:S01]  /*dee0*/  F2FP.SATFINITE.E5M2.F32.PACK_AB_MERGE_C R13, RZ, R4, RZ ;  /* 0x00000004ff0d723e */ /* 0x000fe200048060ff */
[----:B------:R1:W-:Y:S01]  /*def0*/  @!P6 STG.E.U8 desc[UR16][R30.64+0x61], R5 ;  /* 0x000061051e00e986 */ /* 0x0003e2000c101110 */
[----:B0-----:R-:W-:-:S03]  /*df00*/  F2FP.SATFINITE.E5M2.F32.PACK_AB_MERGE_C R9, RZ, R3, RZ ;  /* 0x00000003ff09723e */ /* 0x001fc600048060ff */
[----:B------:R-:W-:Y:S01]  /*df10*/  @!P5 STG.E.U8 desc[UR16][R30.64+0x60], R13 ;  /* 0x0000600d1e00d986 */ /* 0x000fe2000c101110 */
[----:B-1----:R-:W-:-:S03]  /*df20*/  F2FP.SATFINITE.E5M2.F32.PACK_AB_MERGE_C R7, RZ, R2, RZ ;  /* 0x00000002ff07723e */ /* 0x002fc600048060ff */
[----:B------:R-:W-:Y:S01]  /*df30*/  @!P2 STG.E.U8 desc[UR16][R28.64+0x69], R9 ;  /* 0x000069091c00a986 */ /* 0x000fe2000c101110 */
[C---:B------:R-:W-:Y:S02]  /*df40*/  ISETP.LT.OR P5, PT, R42.reuse, 0x69, !P0 ;  /* 0x000000692a00780c */ /* 0x040fe400047a1670 */
[C---:B------:R-:W-:Y:S01]  /*df50*/  ISETP.LT.OR P6, PT, R42.reuse, 0x6a, !P0 ;  /* 0x0000006a2a00780c */ /* 0x040fe200047c1670 */
[----:B------:R0:W-:Y:S01]  /*df60*/  @!P3 STG.E.U8 desc[UR16][R28.64+0x68], R7 ;  /* 0x000068071c00b986 */ /* 0x0001e2000c101110 */
[C---:B------:R-:W-:Y:S01]  /*df70*/  ISETP.LT.OR P2, PT, R42.reuse, 0x72, !P1 ;  /* 0x000000722a00780c */ /* 0x040fe20004f41670 */
[----:B------:R-:W-:Y:S01]  /*df80*/  FMUL R2, R219, UR20 ;  /* 0x00000014db027c20 */ /* 0x000fe20008400000 */
[----:B------:R-:W-:Y:S02]  /*df90*/  ISETP.LT.OR P3, PT, R42, 0x71, !P1 ;  /* 0x000000712a00780c */ /* 0x000fe40004f61670 */
[----:B------:R-:W-:Y:S02]  /*dfa0*/  F2FP.SATFINITE.E5M2.F32.PACK_AB_MERGE_C R11, RZ, R0, RZ ;  /* 0x00000000ff0b723e */ /* 0x000fe400048060ff */
[----:B------:R-:W-:-:S03]  /*dfb0*/  F2FP.SATFINITE.E5M2.F32.PACK_AB_MERGE_C R5, RZ, R2, RZ ;  /* 0x00000002ff05723e */ /* 0x000fc600048060ff */
[----:B------:R-:W-:Y:S01]  /*dfc0*/  @!P5 STG.E.U8 desc[UR16][R30.64+0x68], R11 ;  /* 0x0000680b1e00d986 */ /* 0x000fe2000c101110 */
[----:B------:R-:W-:-:S03]  /*dfd0*/  ISETP.LT.OR P5, PT, R42, 0x71, !P0 ;  /* 0x000000712a00780c */ /* 0x000fc600047a1670 */
[----:B------:R-:W-:Y:S01]  /*dfe0*/  @!P6 STG.E.U8 desc[UR16][R30.64+0x69], R5 ;  /* 0x000069051e00e986 */ /* 0x000fe2000c101110 */
[----:B------:R-:W-:Y:S01]  /*dff0*/  ISETP.LT.OR P6, PT, R42, 0x72, !P0 ;  /* 0x000000722a00780c */ /* 0x000fe200047c1670 */
[----:B------:R-:W-:-:S05]  /*e000*/  FMUL R0, R221, UR20 ;  /* 0x00000014dd007c20 */ /* 0x000fca0008400000 */
[----:B0-----:R-:W-:-:S05]  /*e010*/  F2FP.SATFINITE.E5M2.F32.PACK_AB_MERGE_C R7, RZ, R0, RZ ;  /* 0x00000000ff07723e */ /* 0x001fca00048060ff */
[----:B------:R0:W-:Y:S01]  /*e020*/  @!P3 STG.E.U8 desc[UR16][R28.64+0x70], R7 ;  /* 0x000070071c00b986 */ /* 0x0001e2000c101110 */
[C---:B------:R-:W-:Y:S02]  /*e030*/  ISETP.LT.OR P3, PT, R42.reuse, 0x79, !P0 ;  /* 0x000000792a00780c */ /* 0x040fe40004761670 */
[----:B------:R-:W-:Y:S01]  /*e040*/  ISETP.LT.OR P0, PT, R42, 0x7a, !P0 ;  /* 0x0000007a2a00780c */ /* 0x000fe20004701670 */
[----:B--2---:R-:W-:-:S05]  /*e050*/  FMUL R3, R220, UR20 ;  /* 0x00000014dc037c20 */ /* 0x004fca0008400000 */
[----:B------:R-:W-:-:S05]  /*e060*/  F2FP.SATFINITE.E5M2.F32.PACK_AB_MERGE_C R9, RZ, R3, RZ ;  /* 0x00000003ff09723e */ /* 0x000fca00048060ff */
[----:B------:R1:W-:Y:S01]  /*e070*/  @!P2 STG.E.U8 desc[UR16][R28.64+0x71], R9 ;  /* 0x000071091c00a986 */ /* 0x0003e2000c101110 */
[C---:B------:R-:W-:Y:S02]  /*e080*/  ISETP.LT.OR P2, PT, R42.reuse, 0x79, !P1 ;  /* 0x000000792a00780c */ /* 0x040fe40004f41670 */
[----:B------:R-:W-:Y:S01]  /*e090*/  ISETP.LT.OR P1, PT, R42, 0x7a, !P1 ;  /* 0x0000007a2a00780c */ /* 0x000fe20004f21670 */
[----:B------:R-:W-:-:S05]  /*e0a0*/  FMUL R0, R222, UR20 ;  /* 0x00000014de007c20 */ /* 0x000fca0008400000 */
[----:B------:R-:W-:-:S05]  /*e0b0*/  F2FP.SATFINITE.E5M2.F32.PACK_AB_MERGE_C R13, RZ, R0, RZ ;  /* 0x00000000ff0d723e */ /* 0x000fca00048060ff */
[----:B------:R2:W-:Y:S01]  /*e0c0*/  @!P5 STG.E.U8 desc[UR16][R30.64+0x70], R13 ;  /* 0x0000700d1e00d986 */ /* 0x0005e2000c101110 */
[----:B------:R-:W-:Y:S01]  /*e0d0*/  FMUL R0, R223, UR20 ;  /* 0x00000014df007c20 */ /* 0x000fe20008400000 */
[----:B---3--:R-:W-:Y:S01]  /*e0e0*/  FMUL R2, R225, UR20 ;  /* 0x00000014e1027c20 */ /* 0x008fe20008400000 */
[----:B----4-:R-:W-:-:S03]  /*e0f0*/  FMUL R3, R224, UR20 ;  /* 0x00000014e0037c20 */ /* 0x010fc60008400000 */
[----:B0-----:R-:W-:Y:S01]  /*e100*/  F2FP.SATFINITE.E5M2.F32.PACK_AB_MERGE_C R7, RZ, R0, RZ ;  /* 0x00000000ff07723e */ /* 0x001fe200048060ff */
[----:B------:R-:W-:Y:S01]  /*e110*/  FMUL R4, R226, UR20 ;  /* 0x00000014e2047c20 */ /* 0x000fe20008400000 */
[----:B------:R-:W-:Y:S01]  /*e120*/  FMUL R5, R227, UR20 ;  /* 0x00000014e3057c20 */ /* 0x000fe20008400000 */
[----:B-1----:R-:W-:Y:S02]  /*e130*/  F2FP.SATFINITE.E5M2.F32.PACK_AB_MERGE_C R9, RZ, R2, RZ ;  /* 0x00000002ff09723e */ /* 0x002fe400048060ff */
[----:B------:R-:W-:Y:S02]  /*e140*/  F2FP.SATFINITE.E5M2.F32.PACK_AB_MERGE_C R3, RZ, R3, RZ ;  /* 0x00000003ff03723e */ /* 0x000fe400048060ff */
[----:B------:R-:W-:Y:S02]  /*e150*/  F2FP.SATFINITE.E5M2.F32.PACK_AB_MERGE_C R11, RZ, R4, RZ ;  /* 0x00000004ff0b723e */ /* 0x000fe400048060ff */
[----:B------:R-:W-:Y:S01]  /*e160*/  F2FP.SATFINITE.E5M2.F32.PACK_AB_MERGE_C R5, RZ, R5, RZ ;  /* 0x00000005ff05723e */ /* 0x000fe200048060ff */
[----:B------:R2:W-:Y:S04]  /*e170*/  @!P6 STG.E.U8 desc[UR16][R30.64+0x71], R7 ;  /* 0x000071071e00e986 */ /* 0x0005e8000c101110 */
[----:B------:R2:W-:Y:S04]  /*e180*/  @!P2 STG.E.U8 desc[UR16][R28.64+0x78], R9 ;  /* 0x000078091c00a986 */ /* 0x0005e8000c101110 */
[----:B------:R2:W-:Y:S04]  /*e190*/  @!P1 STG.E.U8 desc[UR16][R28.64+0x79], R3 ;  /* 0x000079031c009986 */ /* 0x0005e8000c101110 */
[----:B------:R2:W-:Y:S04]  /*e1a0*/  @!P3 STG.E.U8 desc[UR16][R30.64+0x78], R11 ;  /* 0x0000780b1e00b986 */ /* 0x0005e8000c101110 */
[----:B------:R2:W-:Y:S02]  /*e1b0*/  @!P0 STG.E.U8 desc[UR16][R30.64+0x79], R5 ;  /* 0x000079051e008986 */ /* 0x0005e4000c101110 */
.L_x_289:
[----:B------:R-:W-:Y:S05]  /*e1c0*/  BSYNC B0 ;  /* 0x0000000000007941 */ /* 0x000fea0003800000 */
.L_x_31:
[----:B0-2---:R-:W2:Y:S04]  /*e1d0*/  LDL.LU R3, [R1+0x78] ;  /* 0x0000780001037983 */ /* 0x005ea80000300800 */
[----:B-----5:R-:W2:Y:S01]  /*e1e0*/  LDL.LU R2, [R1+0x7c] ;  /* 0x00007c0001027983 */ /* 0x020ea20000300800 */
[----:B------:R-:W-:Y:S01]  /*e1f0*/  ULDC UR6, c[0x0][0xc] ;  /* 0x0000030000067ab9 */ /* 0x000fe20000000800 */
[----:B------:R-:W-:Y:S01]  /*e200*/  ULDC UR7, c[0x0][0x10] ;  /* 0x0000040000077ab9 */ /* 0x000fe20000000800 */
[----:B------:R-:W2:Y:S01]  /*e210*/  LDC R5, c[0x0][0x14] ;  /* 0x00000500ff057b82 */ /* 0x000ea20000000800 */
[----:B------:R-:W-:Y:S01]  /*e220*/  UIMAD.WIDE.U32 UR6, UR6, UR7, URZ ;  /* 0x00000007060672a5 */ /* 0x000fe2000f8e003f */
[----:B------:R-:W-:Y:S01]  /*e230*/  PRMT R0, RZ, 0x7610, R0 ;  /* 0x00007610ff007816 */ /* 0x000fe20000000000 */
[----:B------:R-:W-:-:S04]  /*e240*/  UMOV UR22, 0xffffffff ;  /* 0xffffffff00167882 */ /* 0x000fc80000000000 */
[----:B--2---:R-:W-:-:S04]  /*e250*/  IMAD.WIDE.U32 R2, R5, UR6, R2 ;  /* 0x0000000605027c25 */ /* 0x004fc8000f8e0002 */
[----:B------:R-:W-:Y:S01]  /*e260*/  IMAD R5, R5, UR7, RZ ;  /* 0x0000000705057c24 */ /* 0x000fe2000f8e02ff */
[----:B------:R-:W-:Y:S01]  /*e270*/  ULDC.64 UR6, c[0x0][0x650] ;  /* 0x0001940000067ab9 */ /* 0x000fe20000000a00 */
[----:B------:R-:W-:Y:S01]  /*e280*/  IMAD.MOV.U32 R19, RZ, RZ, R2 ;  /* 0x000000ffff137224 */ /* 0x000fe200078e0002 */
[----:B------:R-:W-:Y:S01]  /*e290*/  ISETP.GE.U32.AND P0, PT, R2, UR6, PT ;  /* 0x0000000602007c0c */ /* 0x000fe2000bf06070 */
[----:B------:R-:W-:Y:S02]  /*e2a0*/  IMAD.IADD R22, R3, 0x1, R5 ;  /* 0x0000000103167824 */ /* 0x000fe400078e0205 */
[----:B------:R-:W-:-:S03]  /*e2b0*/  IMAD.MOV.U32 R2, RZ, RZ, -0x1 ;  /* 0xffffffffff027424 */ /* 0x000fc600078e00ff */
[----:B------:R0:W-:Y:S01]  /*e2c0*/  STL [R1+0x78], R22 ;  /* 0x0000781601007387 */ /* 0x0001e20000100800 */
[----:B------:R-:W-:-:S03]  /*e2d0*/  ISETP.GE.U32.AND.EX P0, PT, R22, UR7, PT, P0 ;  /* 0x0000000716007c0c */ /* 0x000fc6000bf06100 */
[----:B------:R0:W-:Y:S04]  /*e2e0*/  STL [R1+0x7c], R19 ;  /* 0x00007c1301007387 */ /* 0x0001e80000100800 */
[----:B------:R0:W-:Y:S06]  /*e2f0*/  STL [R1+0x80], R2 ;  /* 0x0000800201007387 */ /* 0x0001ec0000100800 */
[----:B------:R-:W-:Y:S05]  /*e300*/  @P0 BRA `(.L_x_290) ;  /* 0x00000004006c0947 */ /* 0x000fea0003800000 */
[----:B------:R-:W2:Y:S01]  /*e310*/  S2R R14, SR_CTAID.X ;  /* 0x00000000000e7919 */ /* 0x000ea20000002500 */
[----:B------:R-:W5:Y:S01]  /*e320*/  LDC.64 R8, c[0x0][0x628] ;  /* 0x00018a00ff087b82 */ /* 0x000f620000000a00 */
[----:B------:R-:W-:Y:S01]  /*e330*/  ULDC UR6, c[0x0][0x150] ;  /* 0x0000540000067ab9 */ /* 0x000fe20000000800 */
[----:B------:R-:W-:Y:S01]  /*e340*/  IMAD.MOV.U32 R6, RZ, RZ, R19 ;  /* 0x000000ffff067224 */ /* 0x000fe200078e0013 */
[----:B------:R-:W0:Y:S01]  /*e350*/  S2R R16, SR_CTAID.Y ;  /* 0x0000000000107919 */ /* 0x000e220000002600 */
[----:B------:R-:W-:-:S04]  /*e360*/  IMAD.MOV.U32 R7, RZ, RZ, R22 ;  /* 0x000000ffff077224 */ /* 0x000fc800078e0016 */
[----:B------:R-:W0:Y:S08]  /*e370*/  LDC R17, c[0x0][0x144] ;  /* 0x00005100ff117b82 */ /* 0x000e300000000800 */
[----:B------:R-:W0:Y:S08]  /*e380*/  LDC R10, c[0x0][0x630] ;  /* 0x00018c00ff0a7b82 */ /* 0x000e300000000800 */
[----:B------:R-:W0:Y:S01]  /*e390*/  LDC.64 R12, c[0x0][0x620] ;  /* 0x00018800ff0c7b82 */ /* 0x000e220000000a00 */
[----:B-----5:R-:W-:-:S04]  /*e3a0*/  ISETP.NE.U32.AND P0, PT, R8, RZ, PT ;  /* 0x000000ff0800720c */ /* 0x020fc80003f05070 */
[----:B------:R-:W-:Y:S02]  /*e3b0*/  ISETP.NE.AND.EX P0, PT, R9, RZ, PT, P0 ;  /* 0x000000ff0900720c */ /* 0x000fe40003f05300 */
[----:B--2---:R-:W-:-:S05]  /*e3c0*/  I2FP.F32.U32 R0, R14 ;  /* 0x0000000e00007245 */ /* 0x004fca0000201000 */
[----:B------:R-:W-:-:S04]  /*e3d0*/  FMUL R0, R0, UR6 ;  /* 0x0000000600007c20 */ /* 0x000fc80008400000 */
[----:B------:R2:W0:Y:S02]  /*e3e0*/  F2I.U32.TRUNC.NTZ R15, R0 ;  /* 0x00000000000f7305 */ /* 0x000424000020f000 */
[----:B------:R-:W-:Y:S05]  /*e3f0*/  @!P0 BRA `(.L_x_291) ;  /* 0x0000000000288947 */ /* 0x000fea0003800000 */
[----:B--2---:R-:W2:Y:S02]  /*e400*/  LDC R0, c[0x0][0x634] ;  /* 0x00018d00ff007b82 */ /* 0x004ea40000000800 */
[----:B--2---:R-:W-:-:S05]  /*e410*/  IADD3 R7, P0, R19, R0, RZ ;  /* 0x0000000013077210 */ /* 0x004fca0007f1e0ff */
[----:B------:R-:W-:-:S04]  /*e420*/  IMAD.X R11, RZ, RZ, R22, P0 ;  /* 0x000000ffff0b7224 */ /* 0x000fc800000e0616 */
[----:B0-----:R-:W-:-:S04]  /*e430*/  IMAD.WIDE.U32 R2, R11, R8, RZ ;  /* 0x000000080b027225 */ /* 0x001fc800078e00ff */
[----:B------:R-:W-:-:S04]  /*e440*/  IMAD.WIDE.U32 R4, P0, R7, R9, R2 ;  /* 0x0000000907047225 */ /* 0x000fc80007800002 */
[----:B------:R-:W-:-:S04]  /*e450*/  IMAD.WIDE.U32 R2, R7, R8, RZ ;  /* 0x0000000807027225 */ /* 0x000fc800078e00ff */
[----:B------:R-:W-:Y:S01]  /*e460*/  IMAD.X R7, RZ, RZ, RZ, P0 ;  /* 0x000000ffff077224 */ /* 0x000fe200000e06ff */
[----:B------:R-:W-:Y:S01]  /*e470*/  IADD3 RZ, P0, R3, R4, RZ ;  /* 0x0000000403ff7210 */ /* 0x000fe20007f1e0ff */
[----:B------:R-:W-:-:S04]  /*e480*/  IMAD.MOV.U32 R6, RZ, RZ, R5 ;  /* 0x000000ffff067224 */ /* 0x000fc800078e0005 */
[----:B------:R-:W-:-:S08]  /*e490*/  IMAD.WIDE.U32.X R6, R11, R9, R6, P0 ;  /* 0x000000090b067225 */ /* 0x000fd000000e0406 */
.L_x_291:
[-CC-:B01----:R-:W-:Y:S01]  /*e4a0*/  SHF.R.U64 R24, R6, R10.reuse, R7.reuse ;  /* 0x0000000a06187219 */ /* 0x183fe20000001207 */
[----:B------:R-:W0:Y:S01]  /*e4b0*/  LDC.64 R20, c[0x0][0x640] ;  /* 0x00019000ff147b82 */ /* 0x000e220000000a00 */
[----:B--2---:R-:W-:Y:S01]  /*e4c0*/  SHF.R.U32.HI R0, RZ, R10, R7 ;  /* 0x0000000aff007219 */ /* 0x004fe20000011607 */
[----:B------:R-:W-:Y:S01]  /*e4d0*/  IMAD.MOV.U32 R2, RZ, RZ, R19 ;  /* 0x000000ffff027224 */ /* 0x000fe200078e0013 */
[----:B------:R-:W-:Y:S01]  /*e4e0*/  IADD3 R5, P0, RZ, -R24, RZ ;  /* 0x80000018ff057210 */ /* 0x000fe20007f1e0ff */
[----:B------:R-:W-:Y:S01]  /*e4f0*/  IMAD.MOV R15, RZ, RZ, -R15 ;  /* 0x000000ffff0f7224 */ /* 0x000fe200078e0a0f */
[----:B------:R-:W-:Y:S01]  /*e500*/  ULDC UR6, c[0x0][0x154] ;  /* 0x0000550000067ab9 */ /* 0x000fe20000000800 */
[----:B------:R-:W-:Y:S02]  /*e510*/  IMAD.MOV.U32 R7, RZ, RZ, 0x1 ;  /* 0x00000001ff077424 */ /* 0x000fe400078e00ff */
[----:B------:R-:W1:Y:S01]  /*e520*/  LDC R4, c[0x0][0x618] ;  /* 0x00018600ff047b82 */ /* 0x000e620000000800 */
[----:B------:R-:W-:-:S02]  /*e530*/  IMAD.X R3, RZ, RZ, ~R0, P0 ;  /* 0x000000ffff037224 */ /* 0x000fc400000e0e00 */
[----:B------:R-:W-:Y:S02]  /*e540*/  IMAD R15, R17, R15, R14 ;  /* 0x0000000f110f7224 */ /* 0x000fe400078e020e */
[-C--:B------:R-:W-:Y:S02]  /*e550*/  IMAD R0, R3, R12.reuse, RZ ;  /* 0x0000000c03007224 */ /* 0x080fe400078e02ff */
[----:B------:R-:W-:Y:S01]  /*e560*/  IMAD.MOV.U32 R3, RZ, RZ, R22 ;  /* 0x000000ffff037224 */ /* 0x000fe200078e0016 */
[----:B------:R-:W2:Y:S01]  /*e570*/  LDC R6, c[0x0][0x608] ;  /* 0x00018200ff067b82 */ /* 0x000ea20000000800 */
[----:B------:R-:W-:-:S04]  /*e580*/  IMAD.WIDE.U32 R2, R5, R12, R2 ;  /* 0x0000000c05027225 */ /* 0x000fc800078e0002 */
[----:B------:R-:W-:-:S03]  /*e590*/  IMAD R5, R5, R13, R0 ;  /* 0x0000000d05057224 */ /* 0x000fc600078e0200 */
[----:B------:R-:W5:Y:S01]  /*e5a0*/  LDC R18, c[0x0][0x658] ;  /* 0x00019600ff127b82 */ /* 0x000f620000000800 */
[----:B------:R-:W-:Y:S01]  /*e5b0*/  I2FP.F32.U32 R0, R16 ;  /* 0x0000001000007245 */ /* 0x000fe20000201000 */
[----:B------:R-:W-:Y:S01]  /*e5c0*/  IMAD.IADD R3, R3, 0x1, R5 ;  /* 0x0000000103037824 */ /* 0x000fe200078e0205 */
[----:B0-----:R-:W-:Y:S01]  /*e5d0*/  ISETP.NE.U32.AND P0, PT, R20, RZ, PT ;  /* 0x000000ff1400720c */ /* 0x001fe20003f05070 */
[----:B------:R-:W-:Y:S02]  /*e5e0*/  IMAD.MOV.U32 R5, RZ, RZ, -0x1 ;  /* 0xffffffffff057424 */ /* 0x000fe400078e00ff */
[----:B------:R-:W-:Y:S02]  /*e5f0*/  FMUL R0, R0, UR6 ;  /* 0x0000000600007c20 */ /* 0x000fe40008400000 */
[----:B------:R-:W0:Y:S01]  /*e600*/  LDC R13, c[0x0][0x148] ;  /* 0x00005200ff0d7b82 */ /* 0x000e220000000800 */
[----:B-1----:R-:W-:Y:S01]  /*e610*/  SHF.R.U64 R10, R2, R4, R3 ;  /* 0x00000004020a7219 */ /* 0x002fe20000001203 */
[----:B------:R1:W0:Y:S01]  /*e620*/  F2I.U32.TRUNC.NTZ R12, R0 ;  /* 0x00000000000c7305 */ /* 0x000222000020f000 */
[----:B------:R-:W-:-:S02]  /*e630*/  ISETP.NE.AND.EX P0, PT, R21, RZ, PT, P0 ;  /* 0x000000ff1500720c */ /* 0x000fc40003f05300 */
[----:B------:R-:W-:-:S03]  /*e640*/  SHF.R.U32.HI R3, RZ, R4, R3 ;  /* 0x00000004ff037219 */ /* 0x000fc60000011603 */
[----:B------:R-:W0:Y:S01]  /*e650*/  LDC R14, c[0x0][0x600] ;  /* 0x00018000ff0e7b82 */ /* 0x000e220000000800 */
[-CC-:B--2---:R-:W-:Y:S02]  /*e660*/  SHF.R.U64 R8, R10, R6.reuse, R3.reuse ;  /* 0x000000060a087219 */ /* 0x184fe40000001203 */
[----:B------:R-:W-:-:S05]  /*e670*/  SHF.R.U32.HI R3, RZ, R6, R3 ;  /* 0x00000006ff037219 */ /* 0x000fca0000011603 */
[----:B------:R-:W2:Y:S01]  /*e680*/  LDC R19, c[0x0][0x648] ;  /* 0x00019200ff137b82 */ /* 0x000ea20000000800 */
[-CC-:B-----5:R-:W-:Y:S02]  /*e690*/  SHF.R.U64 R11, R8, R18.reuse, R3.reuse ;  /* 0x00000012080b7219 */ /* 0x1a0fe40000001203 */
[-C--:B------:R-:W-:Y:S02]  /*e6a0*/  SHF.L.U32 R5, R5, R18.reuse, RZ ;  /* 0x0000001205057219 */ /* 0x080fe400000006ff */
[-C--:B------:R-:W-:Y:S01]  /*e6b0*/  SHF.R.U32.HI R3, RZ, R18.reuse, R3 ;  /* 0x00000012ff037219 */ /* 0x080fe20000011603 */
[----:B------:R-:W-:Y:S01]  /*e6c0*/  IMAD.MOV.U32 R2, RZ, RZ, R11 ;  /* 0x000000ffff027224 */ /* 0x000fe200078e000b */
[----:B------:R-:W-:Y:S01]  /*e6d0*/  SHF.L.U32 R40, R7, R18, RZ ;  /* 0x0000001207287219 */ /* 0x000fe200000006ff */
[----:B------:R-:W0:Y:S01]  /*e6e0*/  LDC R22, c[0x0][0x638] ;  /* 0x00018e00ff167b82 */ /* 0x000e220000000800 */
[----:B------:R-:W-:-:S07]  /*e6f0*/  LOP3.LUT R17, RZ, R5, RZ, 0x33, !PT ;  /* 0x00000005ff117212 */ /* 0x000fce00078e33ff */
[----:B------:R-:W0:Y:S01]  /*e700*/  LDC R23, c[0x0][0x610] ;  /* 0x00018400ff177b82 */ /* 0x000e220000000800 */
[----:B-1----:R-:W-:Y:S05]  /*e710*/  @!P0 BRA `(.L_x_292) ;  /* 0x0000000000288947 */ /* 0x002fea0003800000 */
        /* <DEDUP_REMOVED lines=10> */
.L_x_292:
[----:B--2---:R-:W-:Y:S01]  /*e7c0*/  SHF.R.U64 R0, R2, R19, R3 ;  /* 0x0000001302007219 */ /* 0x004fe20000001203 */
[----:B0-----:R-:W-:Y:S01]  /*e7d0*/  VIADD R3, R14, 0xffffffff ;  /* 0xffffffff0e037836 */ /* 0x001fe20000000000 */
[----:B------:R-:W-:Y:S01]  /*e7e0*/  LOP3.LUT R5, R8, R17, RZ, 0xc0, !PT ;  /* 0x0000001108057212 */ /* 0x000fe200078ec0ff */
[----:B------:R-:W-:Y:S01]  /*e7f0*/  IMAD.MOV R12, RZ, RZ, -R12 ;  /* 0x000000ffff0c7224 */ /* 0x000fe200078e0a0c */
[----:B------:R-:W-:Y:S01]  /*e800*/  R2UR UR22, R24 ;  /* 0x00000000181672ca */ /* 0x000fe200000e0000 */
[----:B------:R-:W-:Y:S01]  /*e810*/  IMAD.MOV R2, RZ, RZ, -R0 ;  /* 0x000000ffff027224 */ /* 0x000fe200078e0a00 */
[----:B------:R-:W-:Y:S01]  /*e820*/  LOP3.LUT R3, R10, R3, RZ, 0xc0, !PT ;  /* 0x000000030a037212 */ /* 0x000fe200078ec0ff */
[----:B------:R-:W-:Y:S02]  /*e830*/  IMAD R40, R40, R0, R5 ;  /* 0x0000000028287224 */ /* 0x000fe400078e0205 */
[----:B------:R-:W-:Y:S02]  /*e840*/  @P4 IMAD R15, R13, R12, R16 ;  /* 0x0000000c0d0f4224 */ /* 0x000fe400078e0210 */
[----:B------:R-:W-:-:S02]  /*e850*/  IMAD R0, R2, R22, R11 ;  /* 0x0000001602007224 */ /* 0x000fc400078e020b */
[----:B------:R-:W-:Y:S02]  /*e860*/  IMAD R40, R40, R23, R15 ;  /* 0x0000001728287224 */ /* 0x000fe400078e020f */
[----:B------:R-:W-:Y:S02]  /*e870*/  IMAD R3, R0, R14, R3 ;  /* 0x0000000e00037224 */ /* 0x000fe400078e0203 */
[----:B------:R-:W-:-:S03]  /*e880*/  IMAD.MOV.U32 R0, RZ, RZ, 0x1 ;  /* 0x00000001ff007424 */ /* 0x000fc600078e00ff */
[----:B------:R-:W-:Y:S02]  /*e890*/  SEL R2, R3, R40, !P4 ;  /* 0x0000002803027207 */ /* 0x000fe40006000000 */
[----:B------:R-:W-:-:S03]  /*e8a0*/  SEL R40, R40, R3, !P4 ;  /* 0x0000000328287207 */ /* 0x000fc60006000000 */
[----:B------:R2:W-:Y:S04]  /*e8b0*/  STL [R1+0x80], R2 ;  /* 0x0000800201007387 */ /* 0x0005e80000100800 */
.L_x_290:
[----:B------:R-:W-:Y:S01]  /*e8c0*/  UIADD3 UR5, UR12, UR5, URZ ;  /* 0x000000050c057290 */ /* 0x000fe2000fffe03f */
[----:B------:R0:W-:Y:S01]  /*e8d0*/  STL [R1+0x84], R40 ;  /* 0x0000842801007387 */ /* 0x0001e20000100800 */
[----:B------:R-:W-:Y:S02]  /*e8e0*/  LOP3.LUT P0, RZ, R0, 0xff, RZ, 0xc0, !PT ;  /* 0x000000ff00ff7812 */ /* 0x000fe4000780c0ff */
[----:B------:R-:W-:Y:S02]  /*e8f0*/  USHF.R.U32.HI UR6, URZ, 0x2, UR5 ;  /* 0x000000023f067899 */ /* 0x000fe40008011605 */
[----:B------:R-:W-:Y:S02]  /*e900*/  UISETP.GT.U32.AND UP1, UPT, UR5, 0x3, UPT ;  /* 0x000000030500788c */ /* 0x000fe4000bf24070 */
[----:B------:R-:W-:Y:S02]  /*e910*/  ULOP3.LUT UR6, UR6, 0x1, URZ, 0xc0, !UPT ;  /* 0x0000000106067892 */ /* 0x000fe4000f8ec03f */
[----:B------:R-:W-:-:S02]  /*e920*/  UISETP.LT.U32.AND UP1, UPT, UR12, 0x4, UP1 ;  /* 0x000000040c00788c */ /* 0x000fc40008f21070 */
[----:B------:R-:W-:Y:S02]  /*e930*/  UISETP.NE.U32.AND UP0, UPT, UR6, 0x1, UPT ;  /* 0x000000010600788c */ /* 0x000fe4000bf05070 */
[----:B------:R-:W-:Y:S02]  /*e940*/  USEL UR7, URZ, 0x1, !UP1 ;  /* 0x000000013f077887 */ /* 0x000fe4000c800000 */
[----:B------:R-:W-:Y:S02]  /*e950*/  UISETP.GT.U32.AND UP0, UPT, UR12, 0x3, !UP0 ;  /* 0x000000030c00788c */ /* 0x000fe4000c704070 */
[----:B------:R-:W-:Y:S02]  /*e960*/  ULOP3.LUT UR5, UR5, 0x3, URZ, 0xc0, !UPT ;  /* 0x0000000305057892 */ /* 0x000fe4000f8ec03f */
[----:B------:R-:W-:-:S04]  /*e970*/  USEL UR6, URZ, 0x1, !UP0 ;  /* 0x000000013f067887 */ /* 0x000fc8000c000000 */
[----:B------:R-:W-:Y:S01]  /*e980*/  ULOP3.LUT UR4, UR6, UR4, UR7, 0x96, !UPT ;  /* 0x0000000406047292 */ /* 0x000fe2000f8e9607 */
[----:B0-----:R-:W-:Y:S11]  /*e990*/  @P0 BRA `(.L_x_293) ;  /* 0xffffff2400a00947 */ /* 0x001ff6000383ffff */
[----:B------:R-:W-:Y:S05]  /*e9a0*/  EXIT ;  /* 0x000000000000794d */ /* 0x000fea0003800000 */
.L_x_3:
[----:B------:R-:W2:Y:S01]  /*e9b0*/  LDL R16, [R1+0x7c] ;  /* 0x00007c0001107983 */ /* 0x000ea20000100800 */
[----:B------:R-:W-:-:S03]  /*e9c0*/  ULDC.64 UR4, c[0x0][0x650] ;  /* 0x0001940000047ab9 */ /* 0x000fc60000000a00 */
[----:B------:R-:W3:Y:S01]  /*e9d0*/  LDL R17, [R1+0x78] ;  /* 0x0000780001117983 */ /* 0x000ee20000100800 */
[----:B------:R-:W-:Y:S01]  /*e9e0*/  PRMT R4, RZ, 0x7610, R4 ;  /* 0x00007610ff047816 */ /* 0x000fe20000000004 */
[----:B------:R-:W-:Y:S02]  /*e9f0*/  IMAD.MOV.U32 R5, RZ, RZ, -0x1 ;  /* 0xffffffffff057424 */ /* 0x000fe400078e00ff */
[----:B------:R-:W-:Y:S02]  /*ea00*/  IMAD.MOV.U32 R6, RZ, RZ, -0x1 ;  /* 0xffffffffff067424 */ /* 0x000fe400078e00ff */
[----:B------:R-:W-:Y:S01]  /*ea10*/  IMAD.MOV.U32 R11, RZ, RZ, -0x1 ;  /* 0xffffffffff0b7424 */ /* 0x000fe200078e00ff */
[----:B--2---:R-:W-:-:S04]  /*ea20*/  ISETP.GE.U32.AND P0, PT, R16, UR4, PT ;  /* 0x0000000410007c0c */ /* 0x004fc8000bf06070 */
[----:B---3--:R-:W-:-:S13]  /*ea30*/  ISETP.GE.U32.AND.EX P0, PT, R17, UR5, PT, P0 ;  /* 0x0000000511007c0c */ /* 0x008fda000bf06100 */
[----:B------:R-:W-:Y:S05]  /*ea40*/  @P0 BRA `(.L_x_294) ;  /* 0x00000004005c0947 */ /* 0x000fea0003800000 */
        /* <DEDUP_REMOVED lines=18> */
.L_x_295:
[-CC-:B------:R-:W-:Y:S01]  /*eb70*/  SHF.R.U64 R11, R8, R12.reuse, R9.reuse ;  /* 0x0000000c080b7219 */ /* 0x180fe20000001209 */
[----:B------:R-:W0:Y:S01]  /*eb80*/  LDC.64 R20, c[0x0][0x640] ;  /* 0x00019000ff147b82 */ /* 0x000e220000000a00 */
[----:B------:R-:W-:Y:S01]  /*eb90*/  SHF.R.U32.HI R3, RZ, R12, R9 ;  /* 0x0000000cff037219 */ /* 0x000fe20000011609 */
[----:B------:R-:W-:Y:S01]  /*eba0*/  ULDC UR4, c[0x0][0x150] ;  /* 0x0000540000047ab9 */ /* 0x000fe20000000800 */
[----:B------:R-:W-:Y:S01]  /*ebb0*/  IADD3 R7, P0, RZ, -R11, RZ ;  /* 0x8000000bff077210 */ /* 0x000fe20007f1e0ff */
[----:B------:R-:W-:Y:S01]  /*ebc0*/  IMAD.MOV.U32 R4, RZ, RZ, R16 ;  /* 0x000000ffff047224 */ /* 0x000fe200078e0010 */
[----:B------:R-:W-:Y:S01]  /*ebd0*/  I2FP.F32.U32 R6, R2 ;  /* 0x0000000200067245 */ /* 0x000fe20000201000 */
[----:B------:R-:W-:Y:S02]  /*ebe0*/  IMAD.MOV.U32 R5, RZ, RZ, R17 ;  /* 0x000000ffff057224 */ /* 0x000fe400078e0011 */
[----:B------:R-:W1:Y:S01]  /*ebf0*/  LDC R10, c[0x0][0x618] ;  /* 0x00018600ff0a7b82 */ /* 0x000e620000000800 */
[----:B------:R-:W-:-:S02]  /*ec00*/  IMAD.X R3, RZ, RZ, ~R3, P0 ;  /* 0x000000ffff037224 */ /* 0x000fc400000e0e03 */
[----:B------:R-:W-:Y:S01]  /*ec10*/  FMUL R9, R6, UR4 ;  /* 0x0000000406097c20 */ /* 0x000fe20008400000 */
[----:B------:R-:W-:Y:S01]  /*ec20*/  IMAD.WIDE.U32 R4, R7, R14, R4 ;  /* 0x0000000e07047225 */ /* 0x000fe200078e0004 */
[----:B------:R-:W-:-:S03]  /*ec30*/  ULDC UR4, c[0x0][0x154] ;  /* 0x0000550000047ab9 */ /* 0x000fc60000000800 */
[----:B------:R-:W-:Y:S01]  /*ec40*/  IMAD R6, R3, R14, RZ ;  /* 0x0000000e03067224 */ /* 0x000fe200078e02ff */
[----:B------:R-:W2:Y:S01]  /*ec50*/  LDC R13, c[0x0][0x144] ;  /* 0x00005100ff0d7b82 */ /* 0x000ea20000000800 */
[----:B------:R-:W3:Y:S02]  /*ec60*/  F2I.U32.TRUNC.NTZ R9, R9 ;  /* 0x0000000900097305 */ /* 0x000ee4000020f000 */
[----:B------:R-:W-:Y:S02]  /*ec70*/  IMAD R3, R7, R15, R6 ;  /* 0x0000000f07037224 */ /* 0x000fe400078e0206 */
[----:B------:R-:W-:Y:S02]  /*ec80*/  IMAD.MOV.U32 R6, RZ, RZ, -0x1 ;  /* 0xffffffffff067424 */ /* 0x000fe400078e00ff */
[----:B------:R-:W-:Y:S01]  /*ec90*/  IMAD.IADD R3, R5, 0x1, R3 ;  /* 0x0000000105037824 */ /* 0x000fe200078e0203 */
[----:B------:R-:W4:Y:S01]  /*eca0*/  LDC R12, c[0x0][0x608] ;  /* 0x00018200ff0c7b82 */ /* 0x000f220000000800 */
[----:B------:R-:W-:-:S02]  /*ecb0*/  I2FP.F32.U32 R5, R0 ;  /* 0x0000000000057245 */ /* 0x000fc40000201000 */
[----:B0-----:R-:W-:-:S03]  /*ecc0*/  ISETP.NE.U32.AND P0, PT, R20, RZ, PT ;  /* 0x000000ff1400720c */ /* 0x001fc60003f05070 */
[----:B------:R-:W-:Y:S01]  /*ecd0*/  FMUL R5, R5, UR4 ;  /* 0x0000000405057c20 */ /* 0x000fe20008400000 */
[----:B------:R-:W-:Y:S01]  /*ece0*/  ISETP.NE.AND.EX P0, PT, R21, RZ, PT, P0 ;  /* 0x000000ff1500720c */ /* 0x000fe20003f05300 */
[----:B------:R-:W0:Y:S01]  /*ecf0*/  LDC R7, c[0x0][0x658] ;  /* 0x00019600ff077b82 */ /* 0x000e220000000800 */
[-C--:B-1----:R-:W-:Y:S01]  /*ed00*/  SHF.R.U64 R8, R4, R10.reuse, R3 ;  /* 0x0000000a04087219 */ /* 0x082fe20000001203 */
[----:B---3--:R-:W-:Y:S01]  /*ed10*/  IMAD.MOV R4, RZ, RZ, -R9 ;  /* 0x000000ffff047224 */ /* 0x008fe200078e0a09 */
[----:B------:R-:W-:Y:S02]  /*ed20*/  SHF.R.U32.HI R3, RZ, R10, R3 ;  /* 0x0000000aff037219 */ /* 0x000fe40000011603 */
[----:B------:R1:W3:Y:S03]  /*ed30*/  F2I.U32.TRUNC.NTZ R10, R5 ;  /* 0x00000005000a7305 */ /* 0x0002e6000020f000 */
[----:B------:R-:W1:Y:S01]  /*ed40*/  LDC R17, c[0x0][0x148] ;  /* 0x00005200ff117b82 */ /* 0x000e620000000800 */
[----:B--2---:R-:W-:-:S02]  /*ed50*/  IMAD R19, R13, R4, R2 ;  /* 0x000000040d137224 */ /* 0x004fc400078e0202 */
[----:B------:R-:W-:-:S05]  /*ed60*/  IMAD.MOV.U32 R4, RZ, RZ, 0x1 ;  /* 0x00000001ff047424 */ /* 0x000fca00078e00ff */
[----:B------:R-:W2:Y:S01]  /*ed70*/  LDC R14, c[0x0][0x600] ;  /* 0x00018000ff0e7b82 */ /* 0x000ea20000000800 */
[-CC-:B----4-:R-:W-:Y:S02]  /*ed80*/  SHF.R.U64 R13, R8, R12.reuse, R3.reuse ;  /* 0x0000000c080d7219 */ /* 0x190fe40000001203 */
[----:B------:R-:W-:-:S05]  /*ed90*/  SHF.R.U32.HI R2, RZ, R12, R3 ;  /* 0x0000000cff027219 */ /* 0x000fca0000011603 */
[----:B------:R-:W4:Y:S01]  /*eda0*/  LDC R16, c[0x0][0x648] ;  /* 0x00019200ff107b82 */ /* 0x000f220000000800 */
[-CC-:B0-----:R-:W-:Y:S02]  /*edb0*/  SHF.R.U64 R15, R13, R7.reuse, R2.reuse ;  /* 0x000000070d0f7219 */ /* 0x181fe40000001202 */
[-C--:B------:R-:W-:Y:S02]  /*edc0*/  SHF.L.U32 R6, R6, R7.reuse, RZ ;  /* 0x0000000706067219 */ /* 0x080fe400000006ff */
[-C--:B------:R-:W-:Y:S01]  /*edd0*/  SHF.R.U32.HI R3, RZ, R7.reuse, R2 ;  /* 0x00000007ff037219 */ /* 0x080fe20000011602 */
[----:B------:R-:W-:Y:S01]  /*ede0*/  IMAD.MOV.U32 R2, RZ, RZ, R15 ;  /* 0x000000ffff027224 */ /* 0x000fe200078e000f */
[----:B------:R-:W-:Y:S01]  /*edf0*/  SHF.L.U32 R12, R4, R7, RZ ;  /* 0x00000007040c7219 */ /* 0x000fe200000006ff */
[----:B------:R-:W0:Y:S01]  /*ee00*/  LDC R18, c[0x0][0x638] ;  /* 0x00018e00ff127b82 */ /* 0x000e220000000800 */
[----:B------:R-:W-:-:S07]  /*ee10*/  LOP3.LUT R22, RZ, R6, RZ, 0x33, !PT ;  /* 0x00000006ff167212 */ /* 0x000fce00078e33ff */
        /* <DEDUP_REMOVED lines=12> */
.L_x_296:
[----:B----4-:R-:W-:Y:S01]  /*eee0*/  SHF.R.U64 R3, R2, R16, R3 ;  /* 0x0000001002037219 */ /* 0x010fe20000001203 */
[----:B--2---:R-:W-:Y:S01]  /*eef0*/  VIADD R5, R14, 0xffffffff ;  /* 0xffffffff0e057836 */ /* 0x004fe20000000000 */
[----:B------:R-:W-:Y:S01]  /*ef00*/  LOP3.LUT R2, R13, R22, RZ, 0xc0, !PT ;  /* 0x000000160d027212 */ /* 0x000fe200078ec0ff */
[----:B------:R-:W-:Y:S02]  /*ef10*/  IMAD.MOV R10, RZ, RZ, -R10 ;  /* 0x000000ffff0a7224 */ /* 0x000fe400078e0a0a */
[----:B------:R-:W-:Y:S02]  /*ef20*/  IMAD.MOV R4, RZ, RZ, -R3 ;  /* 0x000000ffff047224 */ /* 0x000fe400078e0a03 */
[----:B------:R-:W-:Y:S01]  /*ef30*/  IMAD R2, R12, R3, R2 ;  /* 0x000000030c027224 */ /* 0x000fe200078e0202 */
[----:B------:R-:W-:Y:S01]  /*ef40*/  LOP3.LUT R3, R8, R5, RZ, 0xc0, !PT ;  /* 0x0000000508037212 */ /* 0x000fe200078ec0ff */
[----:B------:R-:W-:Y:S02]  /*ef50*/  @P4 IMAD R19, R17, R10, R0 ;  /* 0x0000000a11134224 */ /* 0x000fe400078e0200 */
[----:B0-----:R-:W-:-:S02]  /*ef60*/  IMAD R0, R4, R18, R15 ;  /* 0x0000001204007224 */ /* 0x001fc400078e020f */
[----:B------:R-:W-:Y:S02]  /*ef70*/  IMAD R5, R2, R23, R19 ;  /* 0x0000001702057224 */ /* 0x000fe400078e0213 */
[----:B------:R-:W-:Y:S02]  /*ef80*/  IMAD R0, R0, R14, R3 ;  /* 0x0000000e00007224 */ /* 0x000fe400078e0203 */
[----:B------:R-:W-:-:S03]  /*ef90*/  IMAD.MOV.U32 R4, RZ, RZ, 0x1 ;  /* 0x00000001ff047424 */ /* 0x000fc600078e00ff */
[----:B------:R-:W-:Y:S02]  /*efa0*/  SEL R6, R0, R5, !P4 ;  /* 0x0000000500067207 */ /* 0x000fe40006000000 */
[----:B------:R-:W-:-:S07]  /*efb0*/  SEL R5, R5, R0, !P4 ;  /* 0x0000000005057207 */ /* 0x000fce0006000000 */
.L_x_294:
[----:B------:R-:W-:-:S08]  /*efc0*/  NOP ;  /* 0x0000000000007918 */ /* 0x000fd00000000000 */
[----:B------:R-:W0:-:S00]  /*efd0*/  USETMAXREG.DEALLOC.CTAPOOL 0x28 ;  /* 0x00000028000079c8 */ /* 0x000e0000080e0500 */
[----:B------:R-:W-:-:S13]  /*efe0*/  ISETP.NE.AND P0, PT, RZ, UR8, PT ;  /* 0x00000008ff007c0c */ /* 0x000fda000bf05270 */
[----:B------:R-:W-:Y:S05]  /*eff0*/  @P0 EXIT ;  /* 0x000000000000094d */ /* 0x000fea0003800000 */
[----:B0-----:R-:W-:Y:S01]  /*f000*/  LOP3.LUT P0, RZ, R4, 0xff, RZ, 0xc0, !PT ;  /* 0x000000ff04ff7812 */ /* 0x001fe2000780c0ff */
[----:B------:R-:W-:Y:S02]  /*f010*/  IMAD.MOV.U32 R0, RZ, RZ, 0x1 ;  /* 0x00000001ff007424 */ /* 0x000fe400078e00ff */
[----:B------:R-:W-:-:S10]  /*f020*/  IMAD.MOV.U32 R8, RZ, RZ, RZ ;  /* 0x000000ffff087224 */ /* 0x000fd400078e00ff */
[----:B------:R-:W-:Y:S05]  /*f030*/  @!P0 BRA `(.L_x_297) ;  /* 0x0000000c00548947 */ /* 0x000fea0003800000 */
[----:B------:R-:W0:Y:S01]  /*f040*/  S2R R2, SR_TID.X ;  /* 0x0000000000027919 */ /* 0x000e220000002100 */
[----:B------:R-:W-:Y:S01]  /*f050*/  ULDC UR4, c[0x0][0x28c] ;  /* 0x0000a30000047ab9 */ /* 0x000fe20000000800 */
[----:B------:R-:W-:Y:S01]  /*f060*/  ULDC UR6, c[0x0][0x658] ;  /* 0x0001960000067ab9 */ /* 0x000fe20000000800 */
[----:B------:R-:W-:Y:S01]  /*f070*/  UIADD3 UR10, UR4, 0x1f, URZ ;  /* 0x0000001f040a7890 */ /* 0x000fe2000fffe03f */
[----:B------:R-:W-:Y:S01]  /*f080*/  BSSY B0, `(.L_x_297) ;  /* 0x00000d0000007945 */ /* 0x000fe20003800000 */
[----:B------:R-:W-:Y:S01]  /*f090*/  UMOV UR7, 0xffffffff ;  /* 0xffffffff00077882 */ /* 0x000fe20000000000 */
[----:B------:R-:W-:Y:S01]  /*f0a0*/  ULDC UR5, c[0x0][0x600] ;  /* 0x0001800000057ab9 */ /* 0x000fe20000000800 */
[----:B------:R-:W-:Y:S01]  /*f0b0*/  UMOV UR9, 0x1 ;  /* 0x0000000100097882 */ /* 0x000fe20000000000 */
[----:B------:R-:W-:Y:S01]  /*f0c0*/  USHF.L.U32 UR7, UR7, UR6, URZ ;  /* 0x0000000607077299 */ /* 0x000fe2000800063f */
[----:B------:R-:W-:Y:S01]  /*f0d0*/  IMAD.MOV.U32 R9, RZ, RZ, 0x1 ;  /* 0x00000001ff097424 */ /* 0x000fe200078e00ff */
[----:B------:R-:W-:Y:S01]  /*f0e0*/  UIADD3 UR4, UR5, -0x1, URZ ;  /* 0xffffffff05047890 */ /* 0x000fe2000fffe03f */
[----:B------:R-:W-:Y:S01]  /*f0f0*/  IMAD.MOV.U32 R0, RZ, RZ, 0x1 ;  /* 0x00000001ff007424 */ /* 0x000fe200078e00ff */
[----:B------:R-:W-:Y:S01]  /*f100*/  USHF.R.S32.HI UR11, URZ, 0x1f, UR10 ;  /* 0x0000001f3f0b7899 */ /* 0x000fe2000801140a */
[----:B------:R-:W-:Y:S01]  /*f110*/  IMAD.MOV.U32 R8, RZ, RZ, RZ ;  /* 0x000000ffff087224 */ /* 0x000fe200078e00ff */
[----:B------:R-:W-:Y:S01]  /*f120*/  ULDC UR8, c[0x0][0xc] ;  /* 0x0000030000087ab9 */ /* 0x000fe20000000800 */
[----:B------:R-:W-:-:S02]  /*f130*/  USHF.L.U32 UR5, UR9, UR6, URZ ;  /* 0x0000000609057299 */ /* 0x000fc4000800063f */
[----:B------:R-:W-:Y:S01]  /*f140*/  ULEA.HI UR11, UR11, UR10, URZ, 0x5 ;  /* 0x0000000a0b0b7291 */ /* 0x000fe2000f8f283f */
[----:B------:R-:W-:Y:S01]  /*f150*/  ULDC UR9, c[0x0][0x10] ;  /* 0x0000040000097ab9 */ /* 0x000fe20000000800 */
[----:B------:R-:W-:Y:S02]  /*f160*/  ULOP3.LUT UR6, URZ, UR7, URZ, 0x33, !UPT ;  /* 0x000000073f067292 */ /* 0x000fe4000f8e333f */
[----:B------:R-:W-:Y:S01]  /*f170*/  UIMAD.WIDE.U32 UR8, UR8, UR9, URZ ;  /* 0x00000009080872a5 */ /* 0x000fe2000f8e003f */
[----:B------:R-:W-:Y:S01]  /*f180*/  ULDC UR7, c[0x0][0x14] ;  /* 0x0000050000077ab9 */ /* 0x000fe20000000800 */
[----:B------:R-:W-:Y:S02]  /*f190*/  USHF.R.S32.HI UR20, URZ, 0x5, UR11 ;  /* 0x000000053f147899 */ /* 0x000fe4000801140b */
[----:B------:R-:W-:Y:S02]  /*f1a0*/  UIMAD.WIDE.U32 UR22, UR8, UR7, URZ ;  /* 0x00000007081672a5 */ /* 0x000fe4000f8e003f */
[----:B------:R-:W-:-:S02]  /*f1b0*/  UIMAD UR18, UR9, UR7, URZ ;  /* 0x00000007091272a4 */ /* 0x000fc4000f8e023f */
[----:B------:R-:W-:Y:S01]  /*f1c0*/  ULOP3.LUT UR26, UR13, 0x2, URZ, 0xfc, !UPT ;  /* 0x000000020d1a7892 */ /* 0x000fe2000f8efc3f */
[C---:B0-----:R-:W-:Y:S01]  /*f1d0*/  LOP3.LUT P3, RZ, R2.reuse, 0x7f, RZ, 0xc0, !PT ;  /* 0x0000007f02ff7812 */ /* 0x041fe2000786c0ff */
[----:B------:R-:W-:Y:S01]  /*f1e0*/  UIADD3 UR18, UR23, UR18, URZ ;  /* 0x0000001217127290 */ /* 0x000fe2000fffe03f */
[----:B------:R-:W-:Y:S01]  /*f1f0*/  LOP3.LUT P0, RZ, R2, 0x1f, RZ, 0xc0, !PT ;  /* 0x0000001f02ff7812 */ /* 0x000fe2000780c0ff */
[----:B------:R-:W-:Y:S01]  /*f200*/  UIADD3 UR27, UR20, 0x1, URZ ;  /* 0x00000001141b7890 */ /* 0x000fe2000fffe03f */
[----:B------:R-:W-:Y:S02]  /*f210*/  ULDC.64 UR24, c[0x0][0x198] ;  /* 0x0000660000187ab9 */ /* 0x000fe40000000a00 */
[----:B------:R-:W-:-:S13]  /*f220*/  PLOP3.LUT P0, PT, P0, P3, PT, 0x8a, 0x0 ;  /* 0x000000000000781c */ /* 0x000fda0000707172 */
.L_x_309:
[----:B------:R-:W-:-:S03]  /*f230*/  UMOV UR7, 0xffffffff ;  /* 0xffffffff00077882 */ /* 0x000fc60000000000 */
[----:B------:R-:W-:Y:S05]  /*f240*/  BRA.DIV UR7, `(.L_x_298) ;  /* 0x0000000e07cc7947 */ /* 0x000fea000b800000 */
[----:B------:R-:W-:-:S13]  /*f250*/  ELECT P1, URZ, PT ;  /* 0x00000000003f782f */ /* 0x000fda0003820000 */
.L_x_320:
[----:B------:R-:W0:Y:S01]  /*f260*/  LDC R2, c[0x0][0x28c] ;  /* 0x0000a300ff027b82 */ /* 0x000e220000000800 */
[----:B------:R-:W-:Y:S01]  /*f270*/  BSSY B1, `(.L_x_299) ;  /* 0x0000038000017945 */ /* 0x000fe20003800000 */
[----:B0-----:R-:W-:-:S13]  /*f280*/  ISETP.LT.OR P1, PT, R2, 0x1, !P1 ;  /* 0x000000010200780c */ /* 0x001fda0004f21670 */
[----:B------:R-:W-:Y:S05]  /*f290*/  @P1 BRA `(.L_x_300) ;  /* 0x0000000000d41947 */ /* 0x000fea0003800000 */
[----:B------:R-:W-:Y:S02]  /*f2a0*/  IMAD.SHL.U32 R6, R6, 0x80, RZ ;  /* 0x0000008006067824 */ /* 0x000fe400078e00ff */
[----:B------:R-:W-:Y:S02]  /*f2b0*/  IMAD.SHL.U32 R7, R5, 0x100, RZ ;  /* 0x0000010005077824 */ /* 0x000fe400078e00ff */
[----:B------:R-:W-:Y:S02]  /*f2c0*/  IMAD.MOV.U32 R12, RZ, RZ, RZ ;  /* 0x000000ffff0c7224 */ /* 0x000fe400078e00ff */
[----:B------:R-:W-:Y:S02]  /*f2d0*/  IMAD.U32 R14, RZ, RZ, UR27 ;  /* 0x0000001bff0e7e24 */ /* 0x000fe4000f8e00ff */
[----:B------:R-:W-:Y:S02]  /*f2e0*/  IMAD.MOV.U32 R2, RZ, RZ, R0 ;  /* 0x000000ffff027224 */ /* 0x000fe400078e0000 */
[----:B------:R-:W-:-:S07]  /*f2f0*/  IMAD.MOV.U32 R3, RZ, RZ, R8 ;  /* 0x000000ffff037224 */ /* 0x000fce00078e0008 */
.L_x_304:
[----:B------:R-:W0:Y:S01]  /*f300*/  S2R R5, SR_CgaCtaId ;  /* 0x0000000000057919 */ /* 0x000e220000008800 */
[----:B------:R-:W-:-:S04]  /*f310*/  MOV R4, 0x400 ;  /* 0x0000040000047802 */ /* 0x000fc80000000f00 */
[----:B0-----:R-:W-:Y:S02]  /*f320*/  LEA R10, R5, R4, 0x18 ;  /* 0x00000004050a7211 */ /* 0x001fe400078ec0ff */
[----:B------:R-:W-:Y:S01]  /*f330*/  SHF.L.U32 R4, R2, 0x1f, RZ ;  /* 0x0000001f02047819 */ /* 0x000fe200000006ff */
[----:B------:R-:W0:Y:S02]  /*f340*/  @!P3 LDC R5, c[0x0][0x500] ;  /* 0x00014000ff05bb82 */ /* 0x000e240000000800 */
[----:B------:R-:W-:-:S04]  /*f350*/  IMAD R13, R3, 0x8, R10 ;  /* 0x00000008030d7824 */ /* 0x000fc800078e020a */
[----:B------:R-:W1:Y:S02]  /*f360*/  SYNCS.PHASECHK.TRANS64.TRYWAIT P1, [R13+URZ+0x20], R4 ;  /* 0x000020040d0075a7 */ /* 0x000e64000802017f */
[----:B-1----:R-:W-:Y:S05]  /*f370*/  @!P1 BRA `(.L_x_301) ;  /* 0x0000000c00a09947 */ /* 0x002fea0003800000 */
.L_x_321:
[----:B------:R-:W-:Y:S01]  /*f380*/  UPRMT UR7, UR26, 0x9910, URZ ;  /* 0x000099101a077896 */ /* 0x000fe2000800003f */
[----:B0-----:R0:W-:Y:S03]  /*f390*/  @!P3 SYNCS.ARRIVE.TRANS64 RZ, [R13+URZ], R5 ;  /* 0x000000050dffb9a7 */ /* 0x0011e6000800003f */
[----:B------:R-:W-:-:S06]  /*f3a0*/  UISETP.NE.AND UP0, UPT, UR7, 0x2, UPT ;  /* 0x000000020700788c */ /* 0x000fcc000bf05270 */
[----:B------:R-:W-:-:S13]  /*f3b0*/  PLOP3.LUT P1, PT, PT, PT, UP0, 0x80, 0x0 ;  /* 0x000000000000781c */ /* 0x000fda0003f2f008 */
[----:B0-----:R-:W-:Y:S05]  /*f3c0*/  @P1 BRA `(.L_x_302) ;  /* 0x0000000000041947 */ /* 0x001fea0003800000 */
[----:B------:R-:W-:Y:S01]  /*f3d0*/  BPT.TRAP 0x1 ;  /* 0x000000040000795c */ /* 0x000fe20000300000 */
.L_x_302:
[----:B------:R-:W-:Y:S05]  /*f3e0*/  @P0 BRA `(.L_x_303) ;  /* 0x0000000000040947 */ /* 0x000fea0003800000 */
[----:B------:R-:W-:Y:S01]  /*f3f0*/  BPT.TRAP 0x1 ;  /* 0x000000040000795c */ /* 0x000fe20000300000 */
.L_x_303:
[--C-:B-1----:R-:W-:Y:S01]  /*f400*/  IMAD R4, R3, 0x2000, R10.reuse ;  /* 0x0000200003047824 */ /* 0x102fe200078e020a */
[----:B------:R-:W-:Y:S01]  /*f410*/  R2UR UR9, R13 ;  /* 0x000000000d0972ca */ /* 0x000fe200000e0000 */
[----:B------:R-:W-:Y:S01]  /*f420*/  IMAD R10, R3, 0x1000, R10 ;  /* 0x00001000030a7824 */ /* 0x000fe200078e020a */
[----:B------:R-:W-:Y:S01]  /*f430*/  UIADD3 UR14, UP0, UR24, 0xf0, URZ ;  /* 0x000000f0180e7890 */ /* 0x000fe2000ff1e03f */
[----:B------:R-:W-:Y:S01]  /*f440*/  VIADD R14, R14, 0xffffffff ;  /* 0xffffffff0e0e7836 */ /* 0x000fe20000000000 */
[----:B------:R-:W-:Y:S01]  /*f450*/  R2UR UR7, R4 ;  /* 0x00000000040772ca */ /* 0x000fe200000e0000 */
[----:B------:R-:W-:Y:S01]  /*f460*/  UIADD3 UR28, UP1, UR24, 0x1f0, URZ ;  /* 0x000001f0181c7890 */ /* 0x000fe2000ff3e03f */
[----:B------:R-:W-:Y:S01]  /*f470*/  R2UR UR8, R10 ;  /* 0x000000000a0872ca */ /* 0x000fe200000e0000 */
[----:B------:R-:W-:Y:S01]  /*f480*/  UIADD3.X UR15, URZ, UR25, URZ, UP0, !UPT ;  /* 0x000000193f0f7290 */ /* 0x000fe200087fe43f */
[----:B------:R-:W-:Y:S01]  /*f490*/  R2UR UR11, R7 ;  /* 0x00000000070b72ca */ /* 0x000fe200000e0000 */
[----:B------:R-:W-:Y:S01]  /*f4a0*/  VIADD R3, R3, 0x1 ;  /* 0x0000000103037836 */ /* 0x000fe20000000000 */
[----:B------:R-:W-:Y:S01]  /*f4b0*/  R2UR UR10, R12 ;  /* 0x000000000c0a72ca */ /* 0x000fe200000e0000 */
[----:B------:R-:W-:Y:S01]  /*f4c0*/  UIADD3.X UR29, URZ, UR25, URZ, UP1, !UPT ;  /* 0x000000193f1d7290 */ /* 0x000fe20008ffe43f */
[----:B------:R-:W-:Y:S01]  /*f4d0*/  R2UR UR12, R11 ;  /* 0x000000000b0c72ca */ /* 0x000fe200000e0000 */
[----:B------:R-:W-:Y:S01]  /*f4e0*/  UMOV UR16, 0x0 ;  /* 0x0000000000107882 */ /* 0x000fe20000000000 */
[----:B------:R-:W-:Y:S01]  /*f4f0*/  R2UR UR21, R6 ;  /* 0x00000000061572ca */ /* 0x000fe200000e0000 */
[----:B------:R-:W-:Y:S01]  /*f500*/  UMOV UR17, 0x10000000 ;  /* 0x1000000000117882 */ /* 0x000fe20000000000 */
[----:B------:R-:W-:Y:S01]  /*f510*/  ISETP.GT.AND P2, PT, R14, 0x1, PT ;  /* 0x000000010e00780c */ /* 0x000fe20003f44270 */
[----:B------:R-:W-:Y:S01]  /*f520*/  UIADD3 UR7, UR7, 0x100, URZ ;  /* 0x0000010007077890 */ /* 0x000fe2000fffe03f */
[----:B------:R-:W-:Y:S01]  /*f530*/  ISETP.NE.AND P1, PT, R3, 0x4, PT ;  /* 0x000000040300780c */ /* 0x000fe20003f25270 */
[----:B------:R-:W-:Y:S01]  /*f540*/  UIADD3 UR19, UR8, 0x8100, URZ ;  /* 0x0000810008137890 */ /* 0x000fe2000fffe03f */
[----:B------:R-:W-:-:S02]  /*f550*/  VIADD R12, R12, 0x20 ;  /* 0x000000200c0c7836 */ /* 0x000fc40000000000 */
[----:B------:R-:W-:Y:S02]  /*f560*/  SEL R5, RZ, 0x1, P1 ;  /* 0x00000001ff057807 */ /* 0x000fe40000800000 */
[----:B------:R-:W-:Y:S01]  /*f570*/  UMOV UR8, UR7 ;  /* 0x0000000700087c82 */ /* 0x000fe20008000000 */
[----:B------:R-:W-:Y:S01]  /*f580*/  SEL R3, R3, RZ, P1 ;  /* 0x000000ff03037207 */ /* 0x000fe20000800000 */
[----:B------:R0:W-:Y:S01]  /*f590*/  UTMALDG.3D [UR8], [UR14], desc[UR16] ;  /* 0x000010080e0075b4 */ /* 0x0001e20008011000 */
[----:B------:R-:W-:Y:S01]  /*f5a0*/  LOP3.LUT R2, R2, R5, RZ, 0x3c, !PT ;  /* 0x0000000502027212 */ /* 0x000fe200078e3cff */
[----:B0-----:R-:W-:Y:S01]  /*f5b0*/  UMOV UR8, UR19 ;  /* 0x0000001300087c82 */ /* 0x001fe20008000000 */
[----:B------:R-:W-:Y:S02]  /*f5c0*/  UMOV UR11, UR21 ;  /* 0x00000015000b7c82 */ /* 0x000fe40008000000 */
[----:B------:R0:W-:Y:S02]  /*f5d0*/  UTMALDG.3D [UR8], [UR28], desc[UR16] ;  /* 0x000010081c0075b4 */ /* 0x0001e40008011000 */
[----:B0-----:R-:W-:Y:S05]  /*f5e0*/  @P2 BRA `(.L_x_304) ;  /* 0xfffffffc00442947 */ /* 0x001fea000383ffff */
.L_x_300:
[----:B------:R-:W-:Y:S05]  /*f5f0*/  BSYNC B1 ;  /* 0x0000000000017941 */ /* 0x000fea0003800000 */
.L_x_299:
[----:B------:R-:W2:Y:S01]  /*f600*/  LDL.LU R15, [R1+0x78] ;  /* 0x00007800010f7983 */ /* 0x000ea20000300800 */
[----:B------:R-:W-:Y:S01]  /*f610*/  LOP3.LUT P5, RZ, R9, 0xff, RZ, 0xc0, !PT ;  /* 0x000000ff09ff7812 */ /* 0x000fe200078ac0ff */
[----:B------:R-:W-:Y:S01]  /*f620*/  VIADD R8, R8, UR20 ;  /* 0x0000001408087c36 */ /* 0x000fe20008000000 */
[----:B------:R-:W-:Y:S01]  /*f630*/  ULDC.64 UR8, c[0x0][0x650] ;  /* 0x0001940000087ab9 */ /* 0x000fe20000000a00 */
[----:B------:R-:W3:Y:S01]  /*f640*/  LDL.LU R13, [R1+0x7c] ;  /* 0x00007c00010d7983 */ /* 0x000ee20000300800 */
[----:B------:R-:W-:Y:S01]  /*f650*/  IMAD.U32 R5, RZ, RZ, UR20 ;  /* 0x00000014ff057e24 */ /* 0x000fe2000f8e00ff */
[----:B------:R-:W-:Y:S01]  /*f660*/  BSSY B1, `(.L_x_305) ;  /* 0x000006f000017945 */ /* 0x000fe20003800000 */
[----:B------:R-:W-:Y:S01]  /*f670*/  ISETP.GT.U32.AND P1, PT, R8, 0x3, PT ;  /* 0x000000030800780c */ /* 0x000fe20003f24070 */
[----:B------:R-:W-:Y:S01]  /*f680*/  IMAD.MOV.U32 R6, RZ, RZ, -0x1 ;  /* 0xffffffffff067424 */ /* 0x000fe200078e00ff */
[----:B------:R-:W-:Y:S01]  /*f690*/  SHF.R.U32.HI R2, RZ, 0x2, R8 ;  /* 0x00000002ff027819 */ /* 0x000fe20000011608 */
[----:B------:R-:W-:Y:S01]  /*f6a0*/  IMAD.MOV.U32 R11, RZ, RZ, -0x1 ;  /* 0xffffffffff0b7424 */ /* 0x000fe200078e00ff */
[----:B------:R-:W-:Y:S01]  /*f6b0*/  ISETP.LT.U32.AND P1, PT, R5, 0x4, P1 ;  /* 0x000000040500780c */ /* 0x000fe20000f21070 */
[----:B------:R-:W-:Y:S01]  /*f6c0*/  IMAD.MOV.U32 R5, RZ, RZ, -0x1 ;  /* 0xffffffffff057424 */ /* 0x000fe200078e00ff */
[----:B------:R-:W-:Y:S01]  /*f6d0*/  LOP3.LUT R2, R2, 0x1, RZ, 0xc0, !PT ;  /* 0x0000000102027812 */ /* 0x000fe200078ec0ff */
[----:B------:R-:W0:Y:S01]  /*f6e0*/  @P5 S2R R4, SR_CgaCtaId ;  /* 0x0000000000045919 */ /* 0x000e220000008800 */
[----:B------:R-:W-:-:S02]  /*f6f0*/  @P5 MOV R3, 0x400 ;  /* 0x0000040000035802 */ /* 0x000fc40000000f00 */
[----:B------:R-:W-:Y:S01]  /*f700*/  ISETP.NE.U32.AND P2, PT, R2, 0x1, PT ;  /* 0x000000010200780c */ /* 0x000fe20003f45070 */
[----:B------:R-:W-:Y:S01]  /*f710*/  IMAD.U32 R2, RZ, RZ, UR20 ;  /* 0x00000014ff027e24 */ /* 0x000fe2000f8e00ff */
[----:B------:R-:W-:Y:S02]  /*f720*/  LOP3.LUT R8, R8, 0x3, RZ, 0xc0, !PT ;  /* 0x0000000308087812 */ /* 0x000fe400078ec0ff */
[----:B------:R-:W-:Y:S02]  /*f730*/  PRMT R9, RZ, 0x7610, R9 ;  /* 0x00007610ff097816 */ /* 0x000fe40000000009 */
[----:B------:R-:W-:-:S04]  /*f740*/  ISETP.GT.U32.AND P2, PT, R2, 0x3, !P2 ;  /* 0x000000030200780c */ /* 0x000fc80005744070 */
[----:B------:R-:W-:Y:S02]  /*f750*/  SEL R2, RZ, 0x1, !P2 ;  /* 0x00000001ff027807 */ /* 0x000fe40005000000 */
[----:B0-----:R-:W-:-:S04]  /*f760*/  @P5 LEA R3, R4, R3, 0x18 ;  /* 0x0000000304035211 */ /* 0x001fc800078ec0ff */
[----:B------:R0:W-:Y:S02]  /*f770*/  @P5 SYNCS.ARRIVE.TRANS64.A1T0 RZ, [R3+URZ+0x58], RZ ;  /* 0x000058ff03ff59a7 */ /* 0x0001e4000810003f */
[----:B0-----:R-:W-:-:S04]  /*f780*/  SEL R3, RZ, 0x1, !P1 ;  /* 0x00000001ff037807 */ /* 0x001fc80004800000 */
[----:B------:R-:W-:Y:S02]  /*f790*/  LOP3.LUT R0, R2, R0, R3, 0x96, !PT ;  /* 0x0000000002007212 */ /* 0x000fe400078e9603 */
[----:B------:R-:W-:Y:S02]  /*f7a0*/  PRMT R2, RZ, 0x7610, R2 ;  /* 0x00007610ff027816 */ /* 0x000fe40000000002 */
[----:B---3--:R-:W-:-:S04]  /*f7b0*/  IADD3 R13, P5, R13, UR22, RZ ;  /* 0x000000160d0d7c10 */ /* 0x008fc8000ffbe0ff */
[----:B--2---:R-:W-:Y:S01]  /*f7c0*/  IADD3.X R15, R15, UR18, RZ, P5, !PT ;  /* 0x000000120f0f7c10 */ /* 0x004fe2000affe4ff */
[----:B------:R0:W-:Y:S01]  /*f7d0*/  STL [R1+0x7c], R13 ;  /* 0x00007c0d01007387 */ /* 0x0001e20000100800 */
[----:B------:R-:W-:-:S03]  /*f7e0*/  ISETP.GE.U32.AND P5, PT, R13, UR8, PT ;  /* 0x000000080d007c0c */ /* 0x000fc6000bfa6070 */
[----:B------:R0:W-:Y:S01]  /*f7f0*/  STL [R1+0x78], R15 ;  /* 0x0000780f01007387 */ /* 0x0001e20000100800 */
[----:B------:R-:W-:-:S13]  /*f800*/  ISETP.GE.U32.AND.EX P1, PT, R15, UR9, PT, P5 ;  /* 0x000000090f007c0c */ /* 0x000fda000bf26150 */
[----:B0-----:R-:W-:Y:S05]  /*f810*/  @P1 BRA `(.L_x_306) ;  /* 0x00000004004c1947 */ /* 0x001fea0003800000 */
[----:B------:R-:W-:Y:S01]  /*f820*/  ULDC.64 UR8, c[0x0][0x628] ;  /* 0x00018a0000087ab9 */ /* 0x000fe20000000a00 */
[----:B------:R-:W0:Y:S01]  /*f830*/  S2R R12, SR_CTAID.X ;  /* 0x00000000000c7919 */ /* 0x000e220000002500 */
[----:B------:R-:W-:Y:S01]  /*f840*/  ISETP.NE.U32.AND P1, PT, RZ, UR8, PT ;  /* 0x00000008ff007c0c */ /* 0x000fe2000bf25070 */
[----:B------:R-:W-:Y:S01]  /*f850*/  ULDC UR10, c[0x0][0x630] ;  /* 0x00018c00000a7ab9 */ /* 0x000fe20000000800 */
[----:B------:R-:W-:Y:S01]  /*f860*/  IMAD.MOV.U32 R2, RZ, RZ, R13 ;  /* 0x000000ffff027224 */ /* 0x000fe200078e000d */
[----:B------:R-:W1:Y:S01]  /*f870*/  S2R R10, SR_CTAID.Y ;  /* 0x00000000000a7919 */ /* 0x000e620000002600 */
[----:B------:R-:W-:Y:S01]  /*f880*/  ISETP.NE.AND.EX P1, PT, RZ, UR9, PT, P1 ;  /* 0x00000009ff007c0c */ /* 0x000fe2000bf25310 */
[----:B------:R-:W-:-:S12]  /*f890*/  IMAD.MOV.U32 R3, RZ, RZ, R15 ;  /* 0x000000ffff037224 */ /* 0x000fd800078e000f */
[----:B------:R-:W-:Y:S05]  /*f8a0*/  @!P1 BRA `(.L_x_307) ;  /* 0x0000000000289947 */ /* 0x000fea0003800000 */
[----:B------:R-:W-:Y:S02]  /*f8b0*/  ULDC UR7, c[0x0][0x634] ;  /* 0x00018d0000077ab9 */ /* 0x000fe40000000800 */
[----:B------:R-:W-:-:S05]  /*f8c0*/  IADD3 R7, P1, R13, UR7, RZ ;  /* 0x000000070d077c10 */ /* 0x000fca000ff3e0ff */
[----:B------:R-:W-:-:S04]  /*f8d0*/  IMAD.X R11, RZ, RZ, R15, P1 ;  /* 0x000000ffff0b7224 */ /* 0x000fc800008e060f */
[----:B------:R-:W-:-:S04]  /*f8e0*/  IMAD.WIDE.U32 R4, R11, UR8, RZ ;  /* 0x000000080b047c25 */ /* 0x000fc8000f8e00ff */
[----:B------:R-:W-:-:S04]  /*f8f0*/  IMAD.WIDE.U32 R4, P1, R7, UR9, R4 ;  /* 0x0000000907047c25 */ /* 0x000fc8000f820004 */
[----:B------:R-:W-:-:S04]  /*f900*/  IMAD.WIDE.U32 R6, R7, UR8, RZ ;  /* 0x0000000807067c25 */ /* 0x000fc8000f8e00ff */
[----:B------:R-:W-:Y:S01]  /*f910*/  IMAD.X R3, RZ, RZ, RZ, P1 ;  /* 0x000000ffff037224 */ /* 0x000fe200008e06ff */
[----:B------:R-:W-:Y:S01]  /*f920*/  IADD3 RZ, P1, R7, R4, RZ ;  /* 0x0000000407ff7210 */ /* 0x000fe20007f3e0ff */
[----:B------:R-:W-:-:S04]  /*f930*/  IMAD.MOV.U32 R2, RZ, RZ, R5 ;  /* 0x000000ffff027224 */ /* 0x000fc800078e0005 */
[----:B------:R-:W-:-:S08]  /*f940*/  IMAD.WIDE.U32.X R2, R11, UR9, R2, P1 ;  /* 0x000000090b027c25 */ /* 0x000fd000088e0402 */
.L_x_307:
[--C-:B------:R-:W-:Y:S01]  /*f950*/  SHF.R.U64 R11, R2, UR10, R3.reuse ;  /* 0x0000000a020b7c19 */ /* 0x100fe20008001203 */
[----:B------:R-:W-:Y:S01]  /*f960*/  ULDC.64 UR8, c[0x0][0x620] ;  /* 0x0001880000087ab9 */ /* 0x000fe20000000a00 */
[----:B------:R-:W-:Y:S01]  /*f970*/  SHF.R.U32.HI R2, RZ, UR10, R3 ;  /* 0x0000000aff027c19 */ /* 0x000fe20008011603 */
[----:B------:R-:W-:Y:S01]  /*f980*/  IMAD.MOV.U32 R3, RZ, RZ, R15 ;  /* 0x000000ffff037224 */ /* 0x000fe200078e000f */
[----:B------:R-:W-:Y:S01]  /*f990*/  IADD3 R5, P1, RZ, -R11, RZ ;  /* 0x8000000bff057210 */ /* 0x000fe20007f3e0ff */
[----:B------:R-:W-:Y:S01]  /*f9a0*/  ULDC UR7, c[0x0][0x150] ;  /* 0x0000540000077ab9 */ /* 0x000fe20000000800 */
[----:B0-----:R-:W-:Y:S01]  /*f9b0*/  I2FP.F32.U32 R6, R12 ;  /* 0x0000000c00067245 */ /* 0x001fe20000201000 */
[----:B------:R-:W0:Y:S01]  /*f9c0*/  LDC R7, c[0x0][0x144] ;  /* 0x00005100ff077b82 */ /* 0x000e220000000800 */
[----:B------:R-:W-:Y:S01]  /*f9d0*/  ULDC.64 UR10, c[0x0][0x640] ;  /* 0x00019000000a7ab9 */ /* 0x000fe20000000a00 */
[----:B------:R-:W-:Y:S01]  /*f9e0*/  IMAD.X R2, RZ, RZ, ~R2, P1 ;  /* 0x000000ffff027224 */ /* 0x000fe200008e0e02 */
[----:B------:R-:W-:Y:S01]  /*f9f0*/  ISETP.NE.U32.AND P1, PT, RZ, UR10, PT ;  /* 0x0000000aff007c0c */ /* 0x000fe2000bf25070 */
[----:B------:R-:W-:Y:S01]  /*fa00*/  FMUL R6, R6, UR7 ;  /* 0x0000000706067c20 */ /* 0x000fe20008400000 */
[----:B------:R-:W-:Y:S01]  /*fa10*/  ULDC UR7, c[0x0][0x618] ;  /* 0x0001860000077ab9 */ /* 0x000fe20000000800 */
[----:B------:R-:W-:Y:S01]  /*fa20*/  IMAD R4, R2, UR8, RZ ;  /* 0x0000000802047c24 */ /* 0x000fe2000f8e02ff */
[----:B------:R-:W-:Y:S01]  /*fa30*/  ISETP.NE.AND.EX P1, PT, RZ, UR11, PT, P1 ;  /* 0x0000000bff007c0c */ /* 0x000fe2000bf25310 */
[----:B------:R-:W-:Y:S01]  /*fa40*/  IMAD.MOV.U32 R2, RZ, RZ, R13 ;  /* 0x000000ffff027224 */ /* 0x000fe200078e000d */
[----:B------:R-:W2:Y:S01]  /*fa50*/  LDC R15, c[0x0][0x148] ;  /* 0x00005200ff0f7b82 */ /* 0x000ea20000000800 */
[----:B------:R-:W3:Y:S02]  /*fa60*/  F2I.U32.TRUNC.NTZ R6, R6 ;  /* 0x0000000600067305 */ /* 0x000ee4000020f000 */
[----:B------:R-:W-:Y:S01]  /*fa70*/  IMAD.WIDE.U32 R2, R5, UR8, R2 ;  /* 0x0000000805027c25 */ /* 0x000fe2000f8e0002 */
[----:B------:R-:W-:-:S03]  /*fa80*/  ULDC UR8, c[0x0][0x154] ;  /* 0x0000550000087ab9 */ /* 0x000fc60000000800 */
[----:B------:R-:W-:Y:S01]  /*fa90*/  IMAD R5, R5, UR9, R4 ;  /* 0x0000000905057c24 */ /* 0x000fe2000f8e0204 */
[----:B------:R-:W-:-:S03]  /*faa0*/  ULDC UR9, c[0x0][0x608] ;  /* 0x0001820000097ab9 */ /* 0x000fc60000000800 */
[----:B------:R-:W-:-:S05]  /*fab0*/  IMAD.IADD R3, R3, 0x1, R5 ;  /* 0x0000000103037824 */ /* 0x000fca00078e0205 */
[----:B------:R-:W-:Y:S01]  /*fac0*/  SHF.R.U64 R13, R2, UR7, R3 ;  /* 0x00000007020d7c19 */ /* 0x000fe20008001203 */
[----:B---3--:R-:W-:Y:S01]  /*fad0*/  IMAD.MOV R6, RZ, RZ, -R6 ;  /* 0x000000ffff067224 */ /* 0x008fe200078e0a06 */
[----:B-1----:R-:W-:-:S03]  /*fae0*/  I2FP.F32.U32 R2, R10 ;  /* 0x0000000a00027245 */ /* 0x002fc60000201000 */
[----:B0-----:R-:W-:Y:S02]  /*faf0*/  IMAD R19, R7, R6, R12 ;  /* 0x0000000607137224 */ /* 0x001fe400078e020c */
[----:B------:R-:W-:Y:S01]  /*fb00*/  FMUL R4, R2, UR8 ;  /* 0x0000000802047c20 */ /* 0x000fe20008400000 */
[----:B------:R-:W-:Y:S01]  /*fb10*/  SHF.R.U32.HI R2, RZ, UR7, R3 ;  /* 0x00000007ff027c19 */ /* 0x000fe20008011603 */
[----:B------:R-:W-:Y:S02]  /*fb20*/  ULDC UR7, c[0x0][0x658] ;  /* 0x0001960000077ab9 */ /* 0x000fe40000000800 */
[----:B------:R0:W1:Y:S01]  /*fb30*/  F2I.U32.TRUNC.NTZ R18, R4 ;  /* 0x0000000400127305 */ /* 0x000062000020f000 */
[--C-:B------:R-:W-:Y:S02]  /*fb40*/  SHF.R.U64 R16, R13, UR9, R2.reuse ;  /* 0x000000090d107c19 */ /* 0x100fe40008001202 */
[----:B------:R-:W-:-:S04]  /*fb50*/  SHF.R.U32.HI R3, RZ, UR9, R2 ;  /* 0x00000009ff037c19 */ /* 0x000fc80008011602 */
[--C-:B------:R-:W-:Y:S02]  /*fb60*/  SHF.R.U64 R14, R16, UR7, R3.reuse ;  /* 0x00000007100e7c19 */ /* 0x100fe40008001203 */
[----:B------:R-:W-:-:S03]  /*fb70*/  SHF.R.U32.HI R3, RZ, UR7, R3 ;  /* 0x00000007ff037c19 */ /* 0x000fc60008011603 */
[----:B------:R-:W-:Y:S01]  /*fb80*/  IMAD.MOV.U32 R2, RZ, RZ, R14 ;  /* 0x000000ffff027224 */ /* 0x000fe200078e000e */
[----:B0-2---:R-:W-:Y:S06]  /*fb90*/  @!P1 BRA `(.L_x_308) ;  /* 0x0000000000289947 */ /* 0x005fec0003800000 */
        /* <DEDUP_REMOVED lines=10> */
.L_x_308:
[----:B------:R-:W-:Y:S01]  /*fc40*/  ULDC UR7, c[0x0][0x648] ;  /* 0x0001920000077ab9 */ /* 0x000fe20000000800 */
[----:B-1----:R-:W-:Y:S01]  /*fc50*/  IMAD.MOV R18, RZ, RZ, -R18 ;  /* 0x000000ffff127224 */ /* 0x002fe200078e0a12 */
[----:B------:R-:W-:Y:S01]  /*fc60*/  SHF.R.U64 R3, R2, UR7, R3 ;  /* 0x0000000702037c19 */ /* 0x000fe20008001203 */
[----:B------:R-:W-:Y:S01]  /*fc70*/  ULDC UR7, c[0x0][0x638] ;  /* 0x00018e0000077ab9 */ /* 0x000fe20000000800 */
[----:B------:R-:W-:Y:S01]  /*fc80*/  LOP3.LUT R2, R16, UR6, RZ, 0xc0, !PT ;  /* 0x0000000610027c12 */ /* 0x000fe2000f8ec0ff */
[----:B------:R-:W-:Y:S01]  /*fc90*/  @P4 IMAD R19, R15, R18, R10 ;  /* 0x000000120f134224 */ /* 0x000fe200078e020a */
[----:B------:R-:W-:Y:S01]  /*fca0*/  LOP3.LUT R13, R13, UR4, RZ, 0xc0, !PT ;  /* 0x000000040d0d7c12 */ /* 0x000fe2000f8ec0ff */
[----:B------:R-:W-:Y:S01]  /*fcb0*/  IMAD.MOV R5, RZ, RZ, -R3 ;  /* 0x000000ffff057224 */ /* 0x000fe200078e0a03 */
[----:B------:R-:W-:Y:S01]  /*fcc0*/  ULDC UR8, c[0x0][0x610] ;  /* 0x0001840000087ab9 */ /* 0x000fe20000000800 */
[----:B------:R-:W-:Y:S02]  /*fcd0*/  IMAD R2, R3, UR5, R2 ;  /* 0x0000000503027c24 */ /* 0x000fe4000f8e0202 */
[----:B------:R-:W-:Y:S01]  /*fce0*/  IMAD R14, R5, UR7, R14 ;  /* 0x00000007050e7c24 */ /* 0x000fe2000f8e020e */
[----:B------:R-:W-:Y:S01]  /*fcf0*/  ULDC UR7, c[0x0][0x600] ;  /* 0x0001800000077ab9 */ /* 0x000fe20000000800 */
[----:B------:R-:W-:-:S02]  /*fd00*/  IMAD R5, R2, UR8, R19 ;  /* 0x0000000802057c24 */ /* 0x000fc4000f8e0213 */
[----:B------:R-:W-:Y:S02]  /*fd10*/  IMAD R14, R14, UR7, R13 ;  /* 0x000000070e0e7c24 */ /* 0x000fe4000f8e020d */
[----:B------:R-:W-:-:S03]  /*fd20*/  IMAD.MOV.U32 R2, RZ, RZ, 0x1 ;  /* 0x00000001ff027424 */ /* 0x000fc600078e00ff */
[----:B------:R-:W-:Y:S02]  /*fd30*/  SEL R6, R14, R5, !P4 ;  /* 0x000000050e067207 */ /* 0x000fe40006000000 */
[----:B------:R-:W-:-:S07]  /*fd40*/  SEL R5, R5, R14, !P4 ;  /* 0x0000000e05057207 */ /* 0x000fce0006000000 */
.L_x_306:
[----:B------:R-:W-:Y:S05]  /*fd50*/  BSYNC B1 ;  /* 0x0000000000017941 */ /* 0x000fea0003800000 */
.L_x_305:
[----:B------:R-:W-:-:S13]  /*fd60*/  LOP3.LUT P1, RZ, R2, 0xff, RZ, 0xc0, !PT ;  /* 0x000000ff02ff7812 */ /* 0x000fda000782c0ff */
[----:B------:R-:W-:Y:S05]  /*fd70*/  @P1 BRA `(.L_x_309) ;  /* 0xfffffff4002c1947 */ /* 0x000fea000383ffff */
[----:B------:R-:W-:Y:S05]  /*fd80*/  BSYNC B0 ;  /* 0x0000000000007941 */ /* 0x000fea0003800000 */
.L_x_297:
[----:B------:R-:W-:-:S03]  /*fd90*/  UMOV UR7, 0xffffffff ;  /* 0xffffffff00077882 */ /* 0x000fc60000000000 */
[----:B------:R-:W-:Y:S05]  /*fda0*/  BRA.DIV UR7, `(.L_x_310) ;  /* 0x0000000607287947 */ /* 0x000fea000b800000 */
[----:B------:R-:W-:-:S13]  /*fdb0*/  ELECT P0, URZ, PT ;  /* 0x00000000003f782f */ /* 0x000fda0003800000 */
.L_x_324:
[----:B------:R-:W-:Y:S04]  /*fdc0*/  BSSY B0, `(.L_x_311) ;  /* 0x000002c000007945 */ /* 0x000fe80003800000 */
[----:B------:R-:W-:Y:S05]  /*fdd0*/  @!P0 BRA `(.L_x_312) ;  /* 0x0000000000a88947 */ /* 0x000fea0003800000 */
[----:B------:R-:W-:-:S04]  /*fde0*/  ULOP3.LUT UR7, UR13, 0x2, URZ, 0xfc, !UPT ;  /* 0x000000020d077892 */ /* 0x000fc8000f8efc3f */
[----:B------:R-:W-:-:S06]  /*fdf0*/  UISETP.NE.AND UP0, UPT, UR7, 0x3, UPT ;  /* 0x000000030700788c */ /* 0x000fcc000bf05270 */
[----:B------:R-:W-:-:S13]  /*fe00*/  PLOP3.LUT P0, PT, PT, PT, UP0, 0x80, 0x0 ;  /* 0x000000000000781c */ /* 0x000fda0003f0f008 */
[----:B------:R-:W-:Y:S05]  /*fe10*/  @!P0 BRA `(.L_x_313) ;  /* 0x0000000000048947 */ /* 0x000fea0003800000 */
[----:B------:R-:W-:Y:S01]  /*fe20*/  BPT.TRAP 0x1 ;  /* 0x000000040000795c */ /* 0x000fe20000300000 */
.L_x_313:
[----:B------:R-:W0:Y:S01]  /*fe30*/  S2R R3, SR_CgaCtaId ;  /* 0x0000000000037919 */ /* 0x000e220000008800 */
[----:B------:R-:W-:-:S04]  /*fe40*/  MOV R2, 0x400 ;  /* 0x0000040000027802 */ /* 0x000fc80000000f00 */
[----:B0-----:R-:W-:Y:S02]  /*fe50*/  LEA R3, R3, R2, 0x18 ;  /* 0x0000000203037211 */ /* 0x001fe400078ec0ff */
[----:B------:R-:W-:-:S03]  /*fe60*/  SHF.L.U32 R2, R0, 0x1f, RZ ;  /* 0x0000001f00027819 */ /* 0x000fc600000006ff */
[----:B------:R-:W-:-:S04]  /*fe70*/  VIADD R3, R3, 0x20 ;  /* 0x0000002003037836 */ /* 0x000fc80000000000 */
[C---:B------:R-:W-:Y:S02]  /*fe80*/  IMAD R7, R8.reuse, 0x8, R3 ;  /* 0x0000000808077824 */ /* 0x040fe400078e0203 */
[----:B------:R-:W-:Y:S02]  /*fe90*/  VIADD R8, R8, 0x1 ;  /* 0x0000000108087836 */ /* 0x000fe40000000000 */
[----:B------:R-:W0:Y:S03]  /*fea0*/  SYNCS.PHASECHK.TRANS64.TRYWAIT P0, [R7+URZ], R2 ;  /* 0x00000002070075a7 */ /* 0x000e26000800017f */
[----:B------:R-:W-:-:S04]  /*feb0*/  ISETP.NE.AND P1, PT, R8, 0x4, PT ;  /* 0x000000040800780c */ /* 0x000fc80003f25270 */
[----:B------:R-:W-:Y:S02]  /*fec0*/  SEL R5, RZ, 0x1, P1 ;  /* 0x00000001ff057807 */ /* 0x000fe40000800000 */
[----:B------:R-:W-:Y:S02]  /*fed0*/  SEL R8, R8, RZ, P1 ;  /* 0x000000ff08087207 */ /* 0x000fe40000800000 */
[----:B------:R-:W-:-:S03]  /*fee0*/  LOP3.LUT R5, R0, R5, RZ, 0x3c, !PT ;  /* 0x0000000500057212 */ /* 0x000fc600078e3cff */
[----:B------:R-:W-:Y:S01]  /*fef0*/  IMAD R9, R8, 0x8, R3 ;  /* 0x0000000808097824 */ /* 0x000fe200078e0203 */
[----:B------:R-:W-:Y:S01]  /*ff00*/  SHF.L.U32 R4, R5, 0x1f, RZ ;  /* 0x0000001f05047819 */ /* 0x000fe200000006ff */
[----:B0-----:R-:W-:Y:S06]  /*ff10*/  @!P0 BRA `(.L_x_314) ;  /* 0x0000000000f08947 */ /* 0x001fec0003800000 */
.L_x_325:
[----:B------:R-:W1:Y:S01]  /*ff20*/  SYNCS.PHASECHK.TRANS64.TRYWAIT P0, [R9+URZ], R4 ;  /* 0x00000004090075a7 */ /* 0x000e62000800017f */
[----:B------:R-:W-:-:S05]  /*ff30*/  VIADD R0, R8, 0x1 ;  /* 0x0000000108007836 */ /* 0x000fca0000000000 */
[----:B------:R-:W-:-:S04]  /*ff40*/  ISETP.NE.AND P1, PT, R0, 0x4, PT ;  /* 0x000000040000780c */ /* 0x000fc80003f25270 */
[----:B0-----:R-:W-:Y:S02]  /*ff50*/  SEL R2, RZ, 0x1, P1 ;  /* 0x00000001ff027807 */ /* 0x001fe40000800000 */
[----:B------:R-:W-:Y:S02]  /*ff60*/  SEL R0, R0, RZ, P1 ;  /* 0x000000ff00007207 */ /* 0x000fe40000800000 */
[----:B------:R-:W-:-:S03]  /*ff70*/  LOP3.LUT R7, R5, R2, RZ, 0x3c, !PT ;  /* 0x0000000205077212 */ /* 0x000fc600078e3cff */
[----:B------:R-:W-:Y:S01]  /*ff80*/  IMAD R6, R0, 0x8, R3 ;  /* 0x0000000800067824 */ /* 0x000fe200078e0203 */
[----:B------:R-:W-:Y:S01]  /*ff90*/  SHF.L.U32 R5, R7, 0x1f, RZ ;  /* 0x0000001f07057819 */ /* 0x000fe200000006ff */
[----:B-1----:R-:W-:Y:S06]  /*ffa0*/  @!P0 BRA `(.L_x_315) ;  /* 0x0000000000e08947 */ /* 0x002fec0003800000 */
.L_x_326:
[----:B------:R-:W1:Y:S01]  /*ffb0*/  SYNCS.PHASECHK.TRANS64.TRYWAIT P0, [R6+URZ], R5 ;  /* 0x00000005060075a7 */ /* 0x000e62000800017f */
[----:B------:R-:W-:-:S05]  /*ffc0*/  VIADD R0, R0, 0x1 ;  /* 0x0000000100007836 */ /* 0x000fca0000000000 */
[----:B------:R-:W-:-:S04]  /*ffd0*/  ISETP.NE.AND P1, PT, R0, 0x4, PT ;  /* 0x000000040000780c */ /* 0x000fc80003f25270 */
[----:B------:R-:W-:Y:S02]  /*ffe0*/  SEL R2, RZ, 0x1, P1 ;  /* 0x00000001ff027807 */ /* 0x000fe40000800000 */
[----:B------:R-:W-:Y:S02]  /*fff0*/  SEL R0, R0, RZ, P1 ;  /* 0x000000ff00007207 */ /* 0x000fe40000800000 */
[----:B------:R-:W-:Y:S01]  /*10000*/  LOP3.LUT R2, R7, R2, RZ, 0x3c, !PT ;  /* 0x0000000207027212 */ /* 0x000fe200078e3cff */
[----:B-1----:R-:W-:Y:S06]  /*10010*/  @!P0 BRA `(.L_x_316) ;  /* 0x0000000000d88947 */ /* 0x002fec0003800000 */
.L_x_327:
[----:B------:R-:W-:Y:S01]  /*10020*/  IMAD R3, R0, 0x8, R3 ;  /* 0x0000000800037824 */ /* 0x000fe200078e0203 */
[----:B------:R-:W-:-:S07]  /*10030*/  SHF.L.U32 R0, R2, 0x1f, RZ ;  /* 0x0000001f02007819 */ /* 0x000fce00000006ff */
.L_x_317:
[----:B--2---:R2:W3:Y:S02]  /*10040*/  SYNCS.PHASECHK.TRANS64.TRYWAIT P0, [R3+URZ], R0 ;  /* 0x00000000030075a7 */ /* 0x0044e4000800017f */
[----:B---3--:R-:W-:Y:S05]  /*10050*/  @!P0 NANOSLEEP.SYNCS 0x989680 ;  /* 0x009896800000895d */ /* 0x008fea0003900000 */
[----:B------:R-:W3:Y:S02]  /*10060*/  @!P0 SYNCS.PHASECHK.TRANS64 P0, [R3+URZ], R0 ;  /* 0x00000000030085a7 */ /* 0x000ee4000800007f */
[----:B---3--:R-:W-:Y:S05]  /*10070*/  @!P0 BRA `(.L_x_317) ;  /* 0xfffffffc00f08947 */ /* 0x008fea000383ffff */
.L_x_312:
[----:B------:R-:W-:Y:S05]  /*10080*/  BSYNC B0 ;  /* 0x0000000000007941 */ /* 0x000fea0003800000 */
.L_x_311:
[----:B------:R-:W-:Y:S05]  /*10090*/  EXIT ;  /* 0x000000000000794d */ /* 0x000fea0003800000 */
.L_x_17:
[----:B-1----:R-:W-:-:S04]  /*100a0*/  IMAD.U32 R3, RZ, RZ, UR7 ;  /* 0x00000007ff037e24 */ /* 0x002fc8000f8e00ff */
[----:B------:R1:W3:Y:S03]  /*100b0*/  SYNCS.PHASECHK.TRANS64.TRYWAIT P0, [R3+URZ], R0 ;  /* 0x00000000030075a7 */ /* 0x0002e6000800017f */
[----:B---3--:R-:W-:Y:S05]  /*100c0*/  @!P0 NANOSLEEP.SYNCS 0x989680 ;  /* 0x009896800000895d */ /* 0x008fea0003900000 */
[----:B------:R-:W3:Y:S02]  /*100d0*/  @!P0 SYNCS.PHASECHK.TRANS64 P0, [R3+URZ], R0 ;  /* 0x00000000030085a7 */ /* 0x000ee4000800007f */
[----:B---3--:R-:W-:Y:S05]  /*100e0*/  @!P0 BRA `(.L_x_17) ;  /* 0xfffffffc00ec8947 */ /* 0x008fea000383ffff */
[----:B------:R-:W-:Y:S05]  /*100f0*/  BRA `(.L_x_16) ;  /* 0xffffff1800a07947 */ /* 0x000fea000383ffff */
.L_x_23:
[----:B-----5:R1:W-:Y:S02]  /*10100*/  STL [R1+0x88], R0 ;  /* 0x0000880001007387 */ /* 0x0203e40000100800 */
[----:B-1----:R-:W-:-:S04]  /*10110*/  IMAD.U32 R0, RZ, RZ, UR9 ;  /* 0x00000009ff007e24 */ /* 0x002fc8000f8e00ff */
[----:B------:R1:W4:Y:S03]  /*10120*/  SYNCS.PHASECHK.TRANS64.TRYWAIT P0, [R0+URZ], R229 ;  /* 0x000000e5000075a7 */ /* 0x000326000800017f */
[----:B----4-:R-:W-:Y:S05]  /*10130*/  @!P0 NANOSLEEP.SYNCS 0x989680 ;  /* 0x009896800000895d */ /* 0x010fea0003900000 */
[----:B------:R1:W4:Y:S02]  /*10140*/  @!P0 SYNCS.PHASECHK.TRANS64 P0, [R0+URZ], R229 ;  /* 0x000000e5000085a7 */ /* 0x000324000800007f */
[----:B-1----:R1:W5:Y:S02]  /*10150*/  LDL.LU R0, [R1+0x88] ;  /* 0x0000880001007983 */ /* 0x0023640000300800 */
[----:B-1--4-:R-:W-:Y:S05]  /*10160*/  @!P0 BRA `(.L_x_23) ;  /* 0xfffffffc00e48947 */ /* 0x012fea000383ffff */
[----:B------:R-:W-:Y:S05]  /*10170*/  BRA `(.L_x_22) ;  /* 0xffffff2c00047947 */ /* 0x000fea000383ffff */
.L_x_298:
[----:B------:R-:W-:Y:S01]  /*10180*/  BSSY B1, `(.L_x_318) ;  /* 0x0000006000017945 */ /* 0x000fe20003800000 */
[----:B------:R-:W-:-:S07]  /*10190*/  IMAD.MOV.U32 R2, RZ, RZ, -0x1 ;  /* 0xffffffffff027424 */ /* 0x000fce00078e00ff */
[----:B------:R-:W-:Y:S05]  /*101a0*/  WARPSYNC.COLLECTIVE R2, `(.L_x_319) ;  /* 0x00000000020c7348 */ /* 0x000fea0003c00000 */
[----:B------:R-:W-:Y:S02]  /*101b0*/  ELECT P1, UR62, PT ;  /* 0x00000000003e782f */ /* 0x000fe40003820000 */
[----:B------:R-:W-:Y:S01]  /*101c0*/  MOV R2, UR62 ;  /* 0x0000003e00027c02 */ /* 0x000fe20008000f00 */
[----:B------:R-:W-:Y:S10]  /*101d0*/  ENDCOLLECTIVE ;  /* 0x000000000000791b */ /* 0x000ff40003800000 */
.L_x_319:
[----:B------:R-:W-:Y:S05]  /*101e0*/  BSYNC B1 ;  /* 0x0000000000017941 */ /* 0x000fea0003800000 */
.L_x_318:
[----:B------:R-:W-:Y:S05]  /*101f0*/  BRA `(.L_x_320) ;  /* 0xfffffff000187947 */ /* 0x000fea000383ffff */
.L_x_301:
[----:B-1----:R1:W2:Y:S02]  /*10200*/  SYNCS.PHASECHK.TRANS64.TRYWAIT P1, [R13+URZ+0x20], R4 ;  /* 0x000020040d0075a7 */ /* 0x0022a4000802017f */
[----:B--2---:R-:W-:Y:S05]  /*10210*/  @!P1 NANOSLEEP.SYNCS 0x989680 ;  /* 0x009896800000995d */ /* 0x004fea0003900000 */
[----:B------:R-:W2:Y:S02]  /*10220*/  @!P1 SYNCS.PHASECHK.TRANS64 P1, [R13+URZ+0x20], R4 ;  /* 0x000020040d0095a7 */ /* 0x000ea4000802007f */
[----:B--2---:R-:W-:Y:S05]  /*10230*/  @!P1 BRA `(.L_x_301) ;  /* 0xfffffffc00f09947 */ /* 0x004fea000383ffff */
[----:B------:R-:W-:Y:S05]  /*10240*/  BRA `(.L_x_321) ;  /* 0xfffffff0004c7947 */ /* 0x000fea000383ffff */
.L_x_310:
[----:B------:R-:W-:Y:S01]  /*10250*/  BSSY B0, `(.L_x_322) ;  /* 0x0000006000007945 */ /* 0x000fe20003800000 */
[----:B------:R-:W-:-:S07]  /*10260*/  IMAD.MOV.U32 R2, RZ, RZ, -0x1 ;  /* 0xffffffffff027424 */ /* 0x000fce00078e00ff */
[----:B------:R-:W-:Y:S05]  /*10270*/  WARPSYNC.COLLECTIVE R2, `(.L_x_323) ;  /* 0x00000000020c7348 */ /* 0x000fea0003c00000 */
[----:B------:R-:W-:Y:S02]  /*10280*/  ELECT P1, UR62, PT ;  /* 0x00000000003e782f */ /* 0x000fe40003820000 */
[----:B------:R-:W-:Y:S01]  /*10290*/  MOV R2, UR62 ;  /* 0x0000003e00027c02 */ /* 0x000fe20008000f00 */
[----:B------:R-:W-:Y:S10]  /*102a0*/  ENDCOLLECTIVE ;  /* 0x000000000000791b */ /* 0x000ff40003800000 */
.L_x_323:
[----:B------:R-:W-:Y:S05]  /*102b0*/  BSYNC B0 ;  /* 0x0000000000007941 */ /* 0x000fea0003800000 */
.L_x_322:
[----:B------:R-:W-:Y:S01]  /*102c0*/  PLOP3.LUT P0, PT, P1, PT, PT, 0x80, 0x0 ;  /* 0x000000000000781c */ /* 0x000fe20000f0f070 */
[----:B------:R-:W-:-:S12]  /*102d0*/  BRA `(.L_x_324) ;  /* 0xfffffff800b87947 */ /* 0x000fd8000383ffff */
.L_x_314:
[----:B0-----:R0:W1:Y:S02]  /*102e0*/  SYNCS.PHASECHK.TRANS64.TRYWAIT P0, [R7+URZ], R2 ;  /* 0x00000002070075a7 */ /* 0x001064000800017f */
[----:B-1----:R-:W-:Y:S05]  /*102f0*/  @!P0 NANOSLEEP.SYNCS 0x989680 ;  /* 0x009896800000895d */ /* 0x002fea0003900000 */
[----:B------:R-:W1:Y:S02]  /*10300*/  @!P0 SYNCS.PHASECHK.TRANS64 P0, [R7+URZ], R2 ;  /* 0x00000002070085a7 */ /* 0x000e64000800007f */
[----:B-1----:R-:W-:Y:S05]  /*10310*/  @!P0 BRA `(.L_x_314) ;  /* 0xfffffffc00f08947 */ /* 0x002fea000383ffff */
[----:B------:R-:W-:Y:S05]  /*10320*/  BRA `(.L_x_325) ;  /* 0xfffffff800fc7947 */ /* 0x000fea000383ffff */
.L_x_315:
[----:B0-----:R0:W1:Y:S02]  /*10330*/  SYNCS.PHASECHK.TRANS64.TRYWAIT P0, [R9+URZ], R4 ;  /* 0x00000004090075a7 */ /* 0x001064000800017f */
[----:B-1----:R-:W-:Y:S05]  /*10340*/  @!P0 NANOSLEEP.SYNCS 0x989680 ;  /* 0x009896800000895d */ /* 0x002fea0003900000 */
[----:B------:R-:W1:Y:S02]  /*10350*/  @!P0 SYNCS.PHASECHK.TRANS64 P0, [R9+URZ], R4 ;  /* 0x00000004090085a7 */ /* 0x000e64000800007f */
[----:B-1----:R-:W-:Y:S05]  /*10360*/  @!P0 BRA `(.L_x_315) ;  /* 0xfffffffc00f08947 */ /* 0x002fea000383ffff */
[----:B------:R-:W-:Y:S05]  /*10370*/  BRA `(.L_x_326) ;  /* 0xfffffffc000c7947 */ /* 0x000fea000383ffff */
.L_x_316:
[----:B-1----:R1:W2:Y:S02]  /*10380*/  SYNCS.PHASECHK.TRANS64.TRYWAIT P0, [R6+URZ], R5 ;  /* 0x00000005060075a7 */ /* 0x0022a4000800017f */
[----:B--2---:R-:W-:Y:S05]  /*10390*/  @!P0 NANOSLEEP.SYNCS 0x989680 ;  /* 0x009896800000895d */ /* 0x004fea0003900000 */
[----:B------:R-:W2:Y:S02]  /*103a0*/  @!P0 SYNCS.PHASECHK.TRANS64 P0, [R6+URZ], R5 ;  /* 0x00000005060085a7 */ /* 0x000ea4000800007f */
[----:B--2---:R-:W-:Y:S05]  /*103b0*/  @!P0 BRA `(.L_x_316) ;  /* 0xfffffffc00f08947 */ /* 0x004fea000383ffff */
[----:B------:R-:W-:Y:S05]  /*103c0*/  BRA `(.L_x_327) ;  /* 0xfffffffc00147947 */ /* 0x000fea000383ffff */
.L_x_328:
[----:B------:R-:W-:-:S00]  /*103d0*/  BRA `(.L_x_328) ;  /* 0xfffffffc00fc7947 */ /* 0x000fc0000383ffff */
[----:B------:R-:W-:-:S00]  /*103e0*/  NOP ;  /* 0x0000000000007918 */ /* 0x000fc00000000000 */
        /* <DEDUP_REMOVED lines=9> */
.L_x_329:


//--------------------- .nv.shared._ZN7cutlass13device_kernelINS_4gemm6kernel13GemmUniversalIN4cute5tupleIJiiiiEEENS1_10collective13CollectiveMmaINS1_37MainloopSm90TmaGmmaWarpSpecializedFP8ILi4ENS5_IJNS4_1CILi1EEESB_SB_EEENS1_35KernelTmaWarpSpecializedCooperativeEEENS5_IJNSA_ILi256EEENSA_ILi128EEENSA_ILi32EEEEEENS_12float_e5m2_tENS5_IJlSB_lEEESJ_SK_NS4_8TiledMMAINS4_8MMA_AtomIJNS4_4SM904GMMA31MMA_64x128x32_F32E5M2E5M2_SS_TNILNSO_7ScaleInE1ELSQ_1EEEEEENS4_6LayoutINS5_IJNSA_ILi2EEESB_SB_EEENS5_IJSB_NSA_ILi0EEESW_EEEEENS5_IJNS4_10UnderscoreESZ_SZ_EEEEENS4_13SM90_TMA_LOADENS4_14ComposedLayoutINS4_7SwizzleILi1ELi4ELi3EEENS4_18smem_ptr_flag_bitsILi8EEENST_INS5_IJNSA_ILi8EEESH_EEENS5_IJSH_SB_EEEEEEEvNS4_8identityES12_S1C_vS1D_EENS_8epilogue10collective6detail29Sm90TmaWarpSpecializedAdapterINS1G_15DefaultEpilogueISJ_SK_SK_NS1F_6thread17LinearCombinationISJ_Li1EffLNS1K_9ScaleType4KindE0ELNS_15FloatRoundStyleE2ESJ_EENS1_15EpilogueDefaultEEEEEvvEEEEvNT_6ParamsE --------------------------
	.section	.nv.shared._ZN7cutlass13device_kernelINS_4gemm6kernel13GemmUniversalIN4cute5tupleIJiiiiEEENS1_10collective13CollectiveMmaINS1_37MainloopSm90TmaGmmaWarpSpecializedFP8ILi4ENS5_IJNS4_1CILi1EEESB_SB_EEENS1_35KernelTmaWarpSpecializedCooperativeEEENS5_IJNSA_ILi256EEENSA_ILi128EEENSA_ILi32EEEEEENS_12float_e5m2_tENS5_IJlSB_lEEESJ_SK_NS4_8TiledMMAINS4_8MMA_AtomIJNS4_4SM904GMMA31MMA_64x128x32_F32E5M2E5M2_SS_TNILNSO_7ScaleInE1ELSQ_1EEEEEENS4_6LayoutINS5_IJNSA_ILi2EEESB_SB_EEENS5_IJSB_NSA_ILi0EEESW_EEEEENS5_IJNS4_10UnderscoreESZ_SZ_EEEEENS4_13SM90_TMA_LOADENS4_14ComposedLayoutINS4_7SwizzleILi1ELi4ELi3EEENS4_18smem_ptr_flag_bitsILi8EEENST_INS5_IJNSA_ILi8EEESH_EEENS5_IJSH_SB_EEEEEEEvNS4_8identityES12_S1C_vS1D_EENS_8epilogue10collective6detail29Sm90TmaWarpSpecializedAdapterINS1G_15DefaultEpilogueISJ_SK_SK_NS1F_6thread17LinearCombinationISJ_Li1EffLNS1K_9ScaleType4KindE0ELNS_15FloatRoundStyleE2ESJ_EENS1_15EpilogueDefaultEEEEEvvEEEEvNT_6ParamsE,"aw",@nobits
	.sectionflags	@""
	.align	16
	.zero		1024


//--------------------- .nv.shared.reserved.0     --------------------------
	.section	.nv.shared.reserved.0,"aw",@nobits
	.weak		__nv_reservedSMEM_offset_0_alias
	.size		__nv_reservedSMEM_offset_0_alias, 0, 0
	.other		__nv_reservedSMEM_offset_0_alias,@"STO_CUDA_RESERVED_SHARED STV_DEFAULT"
__nv_reservedSMEM_offset_0_alias:
	.zero		0


//--------------------- .nv.global                --------------------------
	.section	.nv.global,"aw",@nobits
.nv.global:
	.type		_ZN39_INTERNAL_55208a4b_4_k_cu_65a68f4c_47504cute1_E,@object
	.size		_ZN39_INTERNAL_55208a4b_4_k_cu_65a68f4c_47504cute1_E,(_ZN39_INTERNAL_55208a4b_4_k_cu_65a68f4c_47504cuda3std3__45__cpo6cbeginE - _ZN39_INTERNAL_55208a4b_4_k_cu_65a68f4c_47504cute1_E)
_ZN39_INTERNAL_55208a4b_4_k_cu_65a68f4c_47504cute1_E:
	.zero		1
	.type		_ZN39_INTERNAL_55208a4b_4_k_cu_65a68f4c_47504cuda3std3__45__cpo6cbeginE,@object
	.size		_ZN39_INTERNAL_55208a4b_4_k_cu_65a68f4c_47504cuda3std3__45__cpo6cbeginE,(_ZN39_INTERNAL_55208a4b_4_k_cu_65a68f4c_47504cuda3std3__48in_placeE - _ZN39_INTERNAL_55208a4b_4_k_cu_65a68f4c_47504cuda3std3__45__cpo6cbeginE)
_ZN39_INTERNAL_55208a4b_4_k_cu_65a68f4c_47504cuda3std3__45__cpo6cbeginE:
	.zero		1
	.type		_ZN39_INTERNAL_55208a4b_4_k_cu_65a68f4c_47504cuda3std3__48in_placeE,@object
	.size		_ZN39_INTERNAL_55208a4b_4_k_cu_65a68f4c_47504cuda3std3__48in_placeE,(_ZN39_INTERNAL_55208a4b_4_k_cu_65a68f4c_47504cuda3std6ranges3__45__cpo9iter_moveE - _ZN39_INTERNAL_55208a4b_4_k_cu_65a68f4c_47504cuda3std3__48in_placeE)
_ZN39_INTERNAL_55208a4b_4_k_cu_65a68f4c_47504cuda3std3__48in_placeE:
	.zero		1
	.type		_ZN39_INTERNAL_55208a4b_4_k_cu_65a68f4c_47504cuda3std6ranges3__45__cpo9iter_moveE,@object
	.size		_ZN39_INTERNAL_55208a4b_4_k_cu_65a68f4c_47504cuda3std6ranges3__45__cpo9iter_moveE,(_ZN39_INTERNAL_55208a4b_4_k_cu_65a68f4c_47504cuda3std3__45__cpo5beginE - _ZN39_INTERNAL_55208a4b_4_k_cu_65a68f4c_47504cuda3std6ranges3__45__cpo9iter_moveE)
_ZN39_INTERNAL_55208a4b_4_k_cu_65a68f4c_47504cuda3std6ranges3__45__cpo9iter_moveE:
	.zero		1
	.type		_ZN39_INTERNAL_55208a4b_4_k_cu_65a68f4c_47504cuda3std3__45__cpo5beginE,@object
	.size		_ZN39_INTERNAL_55208a4b_4_k_cu_65a68f4c_47504cuda3std3__45__cpo5beginE,(_ZN39_INTERNAL_55208a4b_4_k_cu_65a68f4c_47504cuda3std3__441_GLOBAL__N__55208a4b_4_k_cu_65a68f4c_47506ignoreE - _ZN39_INTERNAL_55208a4b_4_k_cu_65a68f4c_47504cuda3std3__45__cpo5beginE)
_ZN39_INTERNAL_55208a4b_4_k_cu_65a68f4c_47504cuda3std3__45__cpo5beginE:
	.zero		1
	.type		_ZN39_INTERNAL_55208a4b_4_k_cu_65a68f4c_47504cuda3std3__441_GLOBAL__N__55208a4b_4_k_cu_65a68f4c_47506ignoreE,@object
	.size		_ZN39_INTERNAL_55208a4b_4_k_cu_65a68f4c_47504cuda3std3__441_GLOBAL__N__55208a4b_4_k_cu_65a68f4c_47506ignoreE,(_ZN39_INTERNAL_55208a4b_4_k_cu_65a68f4c_47504cute7productE - _ZN39_INTERNAL_55208a4b_4_k_cu_65a68f4c_47504cuda3std3__441_GLOBAL__N__55208a4b_4_k_cu_65a68f4c_47506ignoreE)
_ZN39_INTERNAL_55208a4b_4_k_cu_65a68f4c_47504cuda3std3__441_GLOBAL__N__55208a4b_4_k_cu_65a68f4c_47506ignoreE:
	.zero		1
	.type		_ZN39_INTERNAL_55208a4b_4_k_cu_65a68f4c_47504cute7productE,@object
	.size		_ZN39_INTERNAL_55208a4b_4_k_cu_65a68f4c_47504cute7productE,(_ZN39_INTERNAL_55208a4b_4_k_cu_65a68f4c_47504cuda3std3__45__cpo3endE - _ZN39_INTERNAL_55208a4b_4_k_cu_65a68f4c_47504cute7productE)
_ZN39_INTERNAL_55208a4b_4_k_cu_65a68f4c_47504cute7productE:
	.zero		1
	.type		_ZN39_INTERNAL_55208a4b_4_k_cu_65a68f4c_47504cuda3std3__45__cpo3endE,@object
	.size		_ZN39_INTERNAL_55208a4b_4_k_cu_65a68f4c_47504cuda3std3__45__cpo3endE,(_ZN39_INTERNAL_55208a4b_4_k_cu_65a68f4c_47504cuda3std3__419piecewise_constructE - _ZN39_INTERNAL_55208a4b_4_k_cu_65a68f4c_47504cuda3std3__45__cpo3endE)
_ZN39_INTERNAL_55208a4b_4_k_cu_65a68f4c_47504cuda3std3__45__cpo3endE:
	.zero		1
	.type		_ZN39_INTERNAL_55208a4b_4_k_cu_65a68f4c_47504cuda3std3__419piecewise_constructE,@object
	.size		_ZN39_INTERNAL_55208a4b_4_k_cu_65a68f4c_47504cuda3std3__419piecewise_constructE,(_ZN39_INTERNAL_55208a4b_4_k_cu_65a68f4c_47504cuda3std3__45__cpo4cendE - _ZN39_INTERNAL_55208a4b_4_k_cu_65a68f4c_47504cuda3std3__419piecewise_constructE)
_ZN39_INTERNAL_55208a4b_4_k_cu_65a68f4c_47504cuda3std3__419piecewise_constructE:
	.zero		1
	.type		_ZN39_INTERNAL_55208a4b_4_k_cu_65a68f4c_47504cuda3std3__45__cpo4cendE,@object
	.size		_ZN39_INTERNAL_55208a4b_4_k_cu_65a68f4c_47504cuda3std3__45__cpo4cendE,(_ZN39_INTERNAL_55208a4b_4_k_cu_65a68f4c_47504cuda3std6ranges3__45__cpo4swapE - _ZN39_INTERNAL_55208a4b_4_k_cu_65a68f4c_47504cuda3std3__45__cpo4cendE)
_ZN39_INTERNAL_55208a4b_4_k_cu_65a68f4c_47504cuda3std3__45__cpo4cendE:
	.zero		1
	.type		_ZN39_INTERNAL_55208a4b_4_k_cu_65a68f4c_47504cuda3std6ranges3__45__cpo4swapE,@object
	.size		_ZN39_INTERNAL_55208a4b_4_k_cu_65a68f4c_47504cuda3std6ranges3__45__cpo4swapE,(.L_7 - _ZN39_INTERNAL_55208a4b_4_k_cu_65a68f4c_47504cuda3std6ranges3__45__cpo4swapE)
_ZN39_INTERNAL_55208a4b_4_k_cu_65a68f4c_47504cuda3std6ranges3__45__cpo4swapE:
	.zero		1
.L_7:


//--------------------- .nv.constant0._ZN7cutlass13device_kernelINS_4gemm6kernel13GemmUniversalIN4cute5tupleIJiiiiEEENS1_10collective13CollectiveMmaINS1_37MainloopSm90TmaGmmaWarpSpecializedFP8ILi4ENS5_IJNS4_1CILi1EEESB_SB_EEENS1_35KernelTmaWarpSpecializedCooperativeEEENS5_IJNSA_ILi256EEENSA_ILi128EEENSA_ILi32EEEEEENS_12float_e5m2_tENS5_IJlSB_lEEESJ_SK_NS4_8TiledMMAINS4_8MMA_AtomIJNS4_4SM904GMMA31MMA_64x128x32_F32E5M2E5M2_SS_TNILNSO_7ScaleInE1ELSQ_1EEEEEENS4_6LayoutINS5_IJNSA_ILi2EEESB_SB_EEENS5_IJSB_NSA_ILi0EEESW_EEEEENS5_IJNS4_10UnderscoreESZ_SZ_EEEEENS4_13SM90_TMA_LOADENS4_14ComposedLayoutINS4_7SwizzleILi1ELi4ELi3EEENS4_18smem_ptr_flag_bitsILi8EEENST_INS5_IJNSA_ILi8EEESH_EEENS5_IJSH_SB_EEEEEEEvNS4_8identityES12_S1C_vS1D_EENS_8epilogue10collective6detail29Sm90TmaWarpSpecializedAdapterINS1G_15DefaultEpilogueISJ_SK_SK_NS1F_6thread17LinearCombinationISJ_Li1EffLNS1K_9ScaleType4KindE0ELNS_15FloatRoundStyleE2ESJ_EENS1_15EpilogueDefaultEEEEEvvEEEEvNT_6ParamsE --------------------------
	.section	.nv.constant0._ZN7cutlass13device_kernelINS_4gemm6kernel13GemmUniversalIN4cute5tupleIJiiiiEEENS1_10collective13CollectiveMmaINS1_37MainloopSm90TmaGmmaWarpSpecializedFP8ILi4ENS5_IJNS4_1CILi1EEESB_SB_EEENS1_35KernelTmaWarpSpecializedCooperativeEEENS5_IJNSA_ILi256EEENSA_ILi128EEENSA_ILi32EEEEEENS_12float_e5m2_tENS5_IJlSB_lEEESJ_SK_NS4_8TiledMMAINS4_8MMA_AtomIJNS4_4SM904GMMA31MMA_64x128x32_F32E5M2E5M2_SS_TNILNSO_7ScaleInE1ELSQ_1EEEEEENS4_6LayoutINS5_IJNSA_ILi2EEESB_SB_EEENS5_IJSB_NSA_ILi0EEESW_EEEEENS5_IJNS4_10UnderscoreESZ_SZ_EEEEENS4_13SM90_TMA_LOADENS4_14ComposedLayoutINS4_7SwizzleILi1ELi4ELi3EEENS4_18smem_ptr_flag_bitsILi8EEENST_INS5_IJNSA_ILi8EEESH_EEENS5_IJSH_SB_EEEEEEEvNS4_8identityES12_S1C_vS1D_EENS_8epilogue10collective6detail29Sm90TmaWarpSpecializedAdapterINS1G_15DefaultEpilogueISJ_SK_SK_NS1F_6thread17LinearCombinationISJ_Li1EffLNS1K_9ScaleType4KindE0ELNS_15FloatRoundStyleE2ESJ_EENS1_15EpilogueDefaultEEEEEvvEEEEvNT_6ParamsE,"a",@progbits
	.sectionflags	@""
	.align	4
.nv.constant0._ZN7cutlass13device_kernelINS_4gemm6kernel13GemmUniversalIN4cute5tupleIJiiiiEEENS1_10collective13CollectiveMmaINS1_37MainloopSm90TmaGmmaWarpSpecializedFP8ILi4ENS5_IJNS4_1CILi1EEESB_SB_EEENS1_35KernelTmaWarpSpecializedCooperativeEEENS5_IJNSA_ILi256EEENSA_ILi128EEENSA_ILi32EEEEEENS_12float_e5m2_tENS5_IJlSB_lEEESJ_SK_NS4_8TiledMMAINS4_8MMA_AtomIJNS4_4SM904GMMA31MMA_64x128x32_F32E5M2E5M2_SS_TNILNSO_7ScaleInE1ELSQ_1EEEEEENS4_6LayoutINS5_IJNSA_ILi2EEESB_SB_EEENS5_IJSB_NSA_ILi0EEESW_EEEEENS5_IJNS4_10UnderscoreESZ_SZ_EEEEENS4_13SM90_TMA_LOADENS4_14ComposedLayoutINS4_7SwizzleILi1ELi4ELi3EEENS4_18smem_ptr_flag_bitsILi8EEENST_INS5_IJNSA_ILi8EEESH_EEENS5_IJSH_SB_EEEEEEEvNS4_8identityES12_S1C_vS1D_EENS_8epilogue10collective6detail29Sm90TmaWarpSpecializedAdapterINS1G_15DefaultEpilogueISJ_SK_SK_NS1F_6thread17LinearCombinationISJ_Li1EffLNS1K_9ScaleType4KindE0ELNS_15FloatRoundStyleE2ESJ_EENS1_15EpilogueDefaultEEEEEvvEEEEvNT_6ParamsE:
	.zero		1664


//--------------------- SYMBOLS --------------------------

	.type		.nv.reservedSmem.offset0,@object
	.size		.nv.reservedSmem.offset0,0x4
